	.target	sm_100

	.elftype	@"ET_EXEC"


//--------------------- .note.nv.tkinfo           --------------------------
	.section	.note.nv.tkinfo,"",@"SHT_NOTE"
	.sectionflags	@"SHF_NOTE_NV_TKINFO"
	.tkinfo
        /*0018*/ 	.word	0x00000081
        /*0030*/ 	.string	""
        /*0030*/ 	.string	"ptxas"
        /*0030*/ 	.string	"Cuda compilation tools, release 12.9, V12.9.86"
        /*0030*/ 	.string	"Build cuda_12.9.r12.9/compiler.36037853_0"
        /*0030*/ 	.string	"-regUsageLevel 10 -arch sm_100f -m 64 "



//--------------------- .note.nv.cuver            --------------------------
	.section	.note.nv.cuver,"",@"SHT_NOTE"
	.sectionflags	@"SHF_NOTE_NV_CUVER"
        /*0018*/ 	.short	0x0001
        /*001a*/ 	.short	0x0064
        /*001c*/ 	.short	0x0001
        /*001e*/ 	.short	0x0000
        /*0020*/ 	.short	0x0001
        /*0022*/ 	.short	0x0000


//--------------------- .nv.info                  --------------------------
	.section	.nv.info,"",@"SHT_CUDA_INFO"
	.align	4


	//----- nvinfo : EIATTR_REGCOUNT
	.align		4
        /*0000*/ 	.byte	0x04, 0x2f
        /*0002*/ 	.short	(.L_15 - .L_14)
	.align		4
.L_14:
        /*0004*/ 	.word	index@(_ZN9deep_gemm24sm100_fp8_gemm_1d1d_implILN4cute4UMMA5MajorE0ELS3_0ELj0ELj4096ELj7168ELj128ELj192ELj128ELj64ELj128ELj128ELj128ELj4ELj128ELj128ELj1ELb0ELj147ELNS_8GemmTypeE1ELb0EN7cutlass10bfloat16_tENS_16EpilogueIdentityEEEvPijjj14CUtensorMap_stS9_S9_S9_S9_)
        /*0008*/ 	.word	0x0000002f


	//----- nvinfo : EIATTR_FRAME_SIZE
	.align		4
.L_15:
        /*000c*/ 	.byte	0x04, 0x11
        /*000e*/ 	.short	(.L_17 - .L_16)
	.align		4
.L_16:
        /*0010*/ 	.word	index@($__internal_3_$__cuda_sm20_div_u16)
        /*0014*/ 	.word	0x00000000


	//----- nvinfo : EIATTR_FRAME_SIZE
	.align		4
.L_17:
        /*0018*/ 	.byte	0x04, 0x11
        /*001a*/ 	.short	(.L_19 - .L_18)
	.align		4
.L_18:
        /*001c*/ 	.word	index@($__internal_2_$__cuda_sm10x_tcgen05_guardrail_trap_unallocated_columns_being_dealloced)
        /*0020*/ 	.word	0x00000000


	//----- nvinfo : EIATTR_FRAME_SIZE
	.align		4
.L_19:
        /*0024*/ 	.byte	0x04, 0x11
        /*0026*/ 	.short	(.L_21 - .L_20)
	.align		4
.L_20:
        /*0028*/ 	.word	index@($__internal_1_$__cuda_sm10x_tcgen05_guardrail_trap_phase_invalid_during_alloc)
        /*002c*/ 	.word	0x00000000


	//----- nvinfo : EIATTR_FRAME_SIZE
	.align		4
.L_21:
        /*0030*/ 	.byte	0x04, 0x11
        /*0032*/ 	.short	(.L_23 - .L_22)
	.align		4
.L_22:
        /*0034*/ 	.word	index@($__internal_0_$__cuda_sm10x_tcgen05_guardrail_trap_col_being_dealloced_not_returned_by_alloc)
        /*0038*/ 	.word	0x00000000


	//----- nvinfo : EIATTR_FRAME_SIZE
	.align		4
.L_23:
        /*003c*/ 	.byte	0x04, 0x11
        /*003e*/ 	.short	(.L_25 - .L_24)
	.align		4
.L_24:
        /*0040*/ 	.word	index@(_ZN9deep_gemm24sm100_fp8_gemm_1d1d_implILN4cute4UMMA5MajorE0ELS3_0ELj0ELj4096ELj7168ELj128ELj192ELj128ELj64ELj128ELj128ELj128ELj4ELj128ELj128ELj1ELb0ELj147ELNS_8GemmTypeE1ELb0EN7cutlass10bfloat16_tENS_16EpilogueIdentityEEEvPijjj14CUtensorMap_stS9_S9_S9_S9_)
        /*0044*/ 	.word	0x00000000


	//----- nvinfo : EIATTR_MIN_STACK_SIZE
	.align		4
.L_25:
        /*0048*/ 	.byte	0x04, 0x12
        /*004a*/ 	.short	(.L_27 - .L_26)
	.align		4
.L_26:
        /*004c*/ 	.word	index@(_ZN9deep_gemm24sm100_fp8_gemm_1d1d_implILN4cute4UMMA5MajorE0ELS3_0ELj0ELj4096ELj7168ELj128ELj192ELj128ELj64ELj128ELj128ELj128ELj4ELj128ELj128ELj1ELb0ELj147ELNS_8GemmTypeE1ELb0EN7cutlass10bfloat16_tENS_16EpilogueIdentityEEEvPijjj14CUtensorMap_stS9_S9_S9_S9_)
        /*0050*/ 	.word	0x00000000
.L_27:


//--------------------- .nv.info._ZN9deep_gemm24sm100_fp8_gemm_1d1d_implILN4cute4UMMA5MajorE0ELS3_0ELj0ELj4096ELj7168ELj128ELj192ELj128ELj64ELj128ELj128ELj128ELj4ELj128ELj128ELj1ELb0ELj147ELNS_8GemmTypeE1ELb0EN7cutlass10bfloat16_tENS_16EpilogueIdentityEEEvPijjj14CUtensorMap_stS9_S9_S9_S9_ --------------------------
	.section	.nv.info._ZN9deep_gemm24sm100_fp8_gemm_1d1d_implILN4cute4UMMA5MajorE0ELS3_0ELj0ELj4096ELj7168ELj128ELj192ELj128ELj64ELj128ELj128ELj128ELj4ELj128ELj128ELj1ELb0ELj147ELNS_8GemmTypeE1ELb0EN7cutlass10bfloat16_tENS_16EpilogueIdentityEEEvPijjj14CUtensorMap_stS9_S9_S9_S9_,"",@"SHT_CUDA_INFO"
	.sectionflags	@""
	.align	4


	//----- nvinfo : EIATTR_CUDA_API_VERSION
	.align		4
        /*0000*/ 	.byte	0x04, 0x37
        /*0002*/ 	.short	(.L_29 - .L_28)
.L_28:
        /*0004*/ 	.word	0x00000081


	//----- nvinfo : EIATTR_KPARAM_INFO
	.align		4
.L_29:
        /*0008*/ 	.byte	0x04, 0x17
        /*000a*/ 	.short	(.L_31 - .L_30)
.L_30:
        /*000c*/ 	.word	0x00000000
        /*0010*/ 	.short	0x0008
        /*0012*/ 	.short	0x0240
        /*0014*/ 	.byte	0x00, 0xf0, 0x01, 0x02


	//----- nvinfo : EIATTR_KPARAM_INFO
	.align		4
.L_31:
        /*0018*/ 	.byte	0x04, 0x17
        /*001a*/ 	.short	(.L_33 - .L_32)
.L_32:
        /*001c*/ 	.word	0x00000000
        /*0020*/ 	.short	0x0007
        /*0022*/ 	.short	0x01c0
        /*0024*/ 	.byte	0x00, 0xf0, 0x01, 0x02


	//----- nvinfo : EIATTR_KPARAM_INFO
	.align		4
.L_33:
        /*0028*/ 	.byte	0x04, 0x17
        /*002a*/ 	.short	(.L_35 - .L_34)
.L_34:
        /*002c*/ 	.word	0x00000000
        /*0030*/ 	.short	0x0006
        /*0032*/ 	.short	0x0140
        /*0034*/ 	.byte	0x00, 0xf0, 0x01, 0x02


	//----- nvinfo : EIATTR_KPARAM_INFO
	.align		4
.L_35:
        /*0038*/ 	.byte	0x04, 0x17
        /*003a*/ 	.short	(.L_37 - .L_36)
.L_36:
        /*003c*/ 	.word	0x00000000
        /*0040*/ 	.short	0x0005
        /*0042*/ 	.short	0x00c0
        /*0044*/ 	.byte	0x00, 0xf0, 0x01, 0x02


	//----- nvinfo : EIATTR_KPARAM_INFO
	.align		4
.L_37:
        /*0048*/ 	.byte	0x04, 0x17
        /*004a*/ 	.short	(.L_39 - .L_38)
.L_38:
        /*004c*/ 	.word	0x00000000
        /*0050*/ 	.short	0x0004
        /*0052*/ 	.short	0x0040
        /*0054*/ 	.byte	0x00, 0xf0, 0x01, 0x02


	//----- nvinfo : EIATTR_KPARAM_INFO
	.align		4
.L_39:
        /*0058*/ 	.byte	0x04, 0x17
        /*005a*/ 	.short	(.L_41 - .L_40)
.L_40:
        /*005c*/ 	.word	0x00000000
        /*0060*/ 	.short	0x0003
        /*0062*/ 	.short	0x0010
        /*0064*/ 	.byte	0x00, 0xf0, 0x11, 0x00


	//----- nvinfo : EIATTR_KPARAM_INFO
	.align		4
.L_41:
        /*0068*/ 	.byte	0x04, 0x17
        /*006a*/ 	.short	(.L_43 - .L_42)
.L_42:
        /*006c*/ 	.word	0x00000000
        /*0070*/ 	.short	0x0002
        /*0072*/ 	.short	0x000c
        /*0074*/ 	.byte	0x00, 0xf0, 0x11, 0x00


	//----- nvinfo : EIATTR_KPARAM_INFO
	.align		4
.L_43:
        /*0078*/ 	.byte	0x04, 0x17
        /*007a*/ 	.short	(.L_45 - .L_44)
.L_44:
        /*007c*/ 	.word	0x00000000
        /*0080*/ 	.short	0x0001
        /*0082*/ 	.short	0x0008
        /*0084*/ 	.byte	0x00, 0xf0, 0x11, 0x00


	//----- nvinfo : EIATTR_KPARAM_INFO
	.align		4
.L_45:
        /*0088*/ 	.byte	0x04, 0x17
        /*008a*/ 	.short	(.L_47 - .L_46)
.L_46:
        /*008c*/ 	.word	0x00000000
        /*0090*/ 	.short	0x0000
        /*0092*/ 	.short	0x0000
        /*0094*/ 	.byte	0x00, 0xf5, 0x21, 0x00


	//----- nvinfo : EIATTR_AT_ENTRY_FRAGMENTS
	.align		4
.L_47:
        /*0098*/ 	.byte	0x04, 0x4f
        /*009a*/ 	.short	(.L_49 - .L_48)


	//   ....[0]....
.L_48:
        /*009c*/ 	.word	0x00000004


	//----- nvinfo : EIATTR_RESERVED_SMEM_USED
	.align		4
.L_49:
        /*00a0*/ 	.byte	0x01, 0x41
	.zero		2


	//----- nvinfo : EIATTR_SPARSE_MMA_MASK
	.align		4
        /*00a4*/ 	.byte	0x03, 0x50
        /*00a6*/ 	.short	0x0000


	//----- nvinfo : EIATTR_TCGEN05_1CTA_USED
	.align		4
        /*00a8*/ 	.byte	0x01, 0x51
	.zero		2


	//----- nvinfo : EIATTR_MAXREG_COUNT
	.align		4
        /*00ac*/ 	.byte	0x03, 0x1b
        /*00ae*/ 	.short	0x00ff


	//----- nvinfo : EIATTR_NUM_BARRIERS
	.align		4
        /*00b0*/ 	.byte	0x02, 0x4c
        /*00b2*/ 	.byte	0x09
	.zero		1


	//----- nvinfo : EIATTR_INT_WARP_WIDE_INSTR_OFFSETS
	.align		4
        /*00b4*/ 	.byte	0x04, 0x31
        /*00b6*/ 	.short	(.L_51 - .L_50)


	//   ....[0]....
.L_50:
        /*00b8*/ 	.word	0x00003a40


	//   ....[1]....
        /*00bc*/ 	.word	0x00003a60


	//----- nvinfo : EIATTR_COOP_GROUP_MASK_REGIDS
	.align		4
.L_51:
        /*00c0*/ 	.byte	0x04, 0x29
        /*00c2*/ 	.short	(.L_53 - .L_52)


	//   ....[0]....
.L_52:
        /*00c4*/ 	.word	0xffffffff


	//   ....[1]....
        /*00c8*/ 	.word	0xffffffff


	//   ....[2]....
        /*00cc*/ 	.word	0xffffffff


	//   ....[3]....
        /*00d0*/ 	.word	0xffffffff


	//   ....[4]....
        /*00d4*/ 	.word	0xffffffff


	//   ....[5]....
        /*00d8*/ 	.word	0xffffffff


	//   ....[6]....
        /*00dc*/ 	.word	0xffffffff


	//   ....[7]....
        /*00e0*/ 	.word	0xffffffff


	//   ....[8]....
        /*00e4*/ 	.word	0xffffffff


	//   ....[9]....
        /*00e8*/ 	.word	0xffffffff


	//   ....[10]....
        /*00ec*/ 	.word	0xffffffff


	//   ....[11]....
        /*00f0*/ 	.word	0xffffffff


	//   ....[12]....
        /*00f4*/ 	.word	0xffffffff


	//   ....[13]....
        /*00f8*/ 	.word	0xffffffff


	//----- nvinfo : EIATTR_COOP_GROUP_INSTR_OFFSETS
	.align		4
.L_53:
        /*00fc*/ 	.byte	0x04, 0x28
        /*00fe*/ 	.short	(.L_55 - .L_54)


	//   ....[0]....
.L_54:
        /*0100*/ 	.word	0x00000030


	//   ....[1]....
        /*0104*/ 	.word	0x00000470


	//   ....[2]....
        /*0108*/ 	.word	0x00000730


	//   ....[3]....
        /*010c*/ 	.word	0x00000b40


	//   ....[4]....
        /*0110*/ 	.word	0x00000c10


	//   ....[5]....
        /*0114*/ 	.word	0x00000cd0


	//   ....[6]....
        /*0118*/ 	.word	0x000012c0


	//   ....[7]....
        /*011c*/ 	.word	0x000012e0


	//   ....[8]....
        /*0120*/ 	.word	0x00001300


	//   ....[9]....
        /*0124*/ 	.word	0x00001550


	//   ....[10]....
        /*0128*/ 	.word	0x00001580


	//   ....[11]....
        /*012c*/ 	.word	0x000015c0


	//   ....[12]....
        /*0130*/ 	.word	0x00003960


	//   ....[13]....
        /*0134*/ 	.word	0x00003b20


	//----- nvinfo : EIATTR_VRC_CTA_INIT_COUNT
	.align		4
.L_55:
        /*0138*/ 	.byte	0x02, 0x4a
        /*013a*/ 	.byte	0x80
	.zero		1


	//----- nvinfo : EIATTR_MBARRIER_INSTR_OFFSETS
	.align		4
        /*013c*/ 	.byte	0x04, 0x39
        /*013e*/ 	.short	(.L_57 - .L_56)


	//   ....[0]....
.L_56:
        /*0140*/ 	.word	0x00000330
        /*0144*/ 	.word	0x000000ff
        /*0148*/ 	.word	0x00031800
        /*014c*/ 	.short	0x0100
        /*014e*/ 	.byte	0x05
	.zero		1


	//   ....[1]....
        /*0150*/ 	.word	0x00000340
        /*0154*/ 	.word	0x000000ff
        /*0158*/ 	.word	0x00031820
        /*015c*/ 	.short	0x0100
        /*015e*/ 	.byte	0x05
	.zero		1


	//   ....[2]....
        /*0160*/ 	.word	0x00000350
        /*0164*/ 	.word	0x000000ff
        /*0168*/ 	.word	0x00031840
        /*016c*/ 	.short	0x0100
        /*016e*/ 	.byte	0x05
	.zero		1


	//   ....[3]....
        /*0170*/ 	.word	0x00000360
        /*0174*/ 	.word	0x000000ff
        /*0178*/ 	.word	0x00031808
        /*017c*/ 	.short	0x0100
        /*017e*/ 	.byte	0x05
	.zero		1


	//   ....[4]....
        /*0180*/ 	.word	0x00000370
        /*0184*/ 	.word	0x000000ff
        /*0188*/ 	.word	0x00031828
        /*018c*/ 	.short	0x0100
        /*018e*/ 	.byte	0x05
	.zero		1


	//   ....[5]....
        /*0190*/ 	.word	0x00000380
        /*0194*/ 	.word	0x000000ff
        /*0198*/ 	.word	0x00031848
        /*019c*/ 	.short	0x0100
        /*019e*/ 	.byte	0x05
	.zero		1


	//   ....[6]....
        /*01a0*/ 	.word	0x00000390
        /*01a4*/ 	.word	0x000000ff
        /*01a8*/ 	.word	0x00031810
        /*01ac*/ 	.short	0x0100
        /*01ae*/ 	.byte	0x05
	.zero		1


	//   ....[7]....
        /*01b0*/ 	.word	0x000003a0
        /*01b4*/ 	.word	0x000000ff
        /*01b8*/ 	.word	0x00031830
        /*01bc*/ 	.short	0x0100
        /*01be*/ 	.byte	0x05
	.zero		1


	//   ....[8]....
        /*01c0*/ 	.word	0x000003b0
        /*01c4*/ 	.word	0x000000ff
        /*01c8*/ 	.word	0x00031850
        /*01cc*/ 	.short	0x0100
        /*01ce*/ 	.byte	0x05
	.zero		1


	//   ....[9]....
        /*01d0*/ 	.word	0x000003c0
        /*01d4*/ 	.word	0x000000ff
        /*01d8*/ 	.word	0x00031818
        /*01dc*/ 	.short	0x0100
        /*01de*/ 	.byte	0x05
	.zero		1


	//   ....[10]....
        /*01e0*/ 	.word	0x000003d0
        /*01e4*/ 	.word	0x000000ff
        /*01e8*/ 	.word	0x00031838
        /*01ec*/ 	.short	0x0100
        /*01ee*/ 	.byte	0x05
	.zero		1


	//   ....[11]....
        /*01f0*/ 	.word	0x000003e0
        /*01f4*/ 	.word	0x000000ff
        /*01f8*/ 	.word	0x00031858
        /*01fc*/ 	.short	0x0100
        /*01fe*/ 	.byte	0x05
	.zero		1


	//   ....[12]....
        /*0200*/ 	.word	0x000003f0
        /*0204*/ 	.word	0x000000ff
        /*0208*/ 	.word	0x00031860
        /*020c*/ 	.short	0x0100
        /*020e*/ 	.byte	0x05
	.zero		1


	//   ....[13]....
        /*0210*/ 	.word	0x00000400
        /*0214*/ 	.word	0x000000ff
        /*0218*/ 	.word	0x00031870
        /*021c*/ 	.short	0x0100
        /*021e*/ 	.byte	0x05
	.zero		1


	//   ....[14]....
        /*0220*/ 	.word	0x00000410
        /*0224*/ 	.word	0x000000ff
        /*0228*/ 	.word	0x00031868
        /*022c*/ 	.short	0x0100
        /*022e*/ 	.byte	0x05
	.zero		1


	//   ....[15]....
        /*0230*/ 	.word	0x00000420
        /*0234*/ 	.word	0x000000ff
        /*0238*/ 	.word	0x00031878
        /*023c*/ 	.short	0x0100
        /*023e*/ 	.byte	0x05
	.zero		1


	//   ....[16]....
        /*0240*/ 	.word	0x00000a20
        /*0244*/ 	.word	0x00000002
        /*0248*/ 	.word	0x00031800
        /*024c*/ 	.short	0x010a
        /*024e*/ 	.byte	0xff
	.zero		1


	//   ....[17]....
        /*0250*/ 	.word	0x00000dc0
        /*0254*/ 	.word	0x00000002
        /*0258*/ 	.word	0x00000000
        /*025c*/ 	.short	0x0101
        /*025e*/ 	.byte	0xff
	.zero		1


	//   ....[18]....
        /*0260*/ 	.word	0x000010d0
        /*0264*/ 	.word	0x00000000
        /*0268*/ 	.word	0x00031870
        /*026c*/ 	.short	0x010a
        /*026e*/ 	.byte	0x08
	.zero		1


	//   ....[19]....
        /*0270*/ 	.word	0x00001150
        /*0274*/ 	.word	0x000000ff
        /*0278*/ 	.word	0x00031840
        /*027c*/ 	.short	0x010a
        /*027e*/ 	.byte	0x0a
	.zero		1


	//   ....[20]....
        /*0280*/ 	.word	0x00001520
        /*0284*/ 	.word	0x000000ff
        /*0288*/ 	.word	0x00031840
        /*028c*/ 	.short	0x010a
        /*028e*/ 	.byte	0x0d
	.zero		1


	//   ....[21]....
        /*0290*/ 	.word	0x00001b10
        /*0294*/ 	.word	0x00000008
        /*0298*/ 	.word	0x00031820
        /*029c*/ 	.short	0x010a
        /*029e*/ 	.byte	0xff
	.zero		1


	//   ....[22]....
        /*02a0*/ 	.word	0x00001e50
        /*02a4*/ 	.word	0x00000008
        /*02a8*/ 	.word	0x00031828
        /*02ac*/ 	.short	0x010a
        /*02ae*/ 	.byte	0xff
	.zero		1


	//   ....[23]....
        /*02b0*/ 	.word	0x00001fb0
        /*02b4*/ 	.word	0x00000008
        /*02b8*/ 	.word	0x00031830
        /*02bc*/ 	.short	0x010a
        /*02be*/ 	.byte	0xff
	.zero		1


	//   ....[24]....
        /*02c0*/ 	.word	0x00002100
        /*02c4*/ 	.word	0x00000008
        /*02c8*/ 	.word	0x00031838
        /*02cc*/ 	.short	0x010a
        /*02ce*/ 	.byte	0xff
	.zero		1


	//   ....[25]....
        /*02d0*/ 	.word	0x00002690
        /*02d4*/ 	.word	0x00000002
        /*02d8*/ 	.word	0x00031860
        /*02dc*/ 	.short	0x010a
        /*02de*/ 	.byte	0xff
	.zero		1


	//   ....[26]....
        /*02e0*/ 	.word	0x000037c0
        /*02e4*/ 	.word	0x00000002
        /*02e8*/ 	.word	0x00000000
        /*02ec*/ 	.short	0x0101
        /*02ee*/ 	.byte	0xff
	.zero		1


	//   ....[27]....
        /*02f0*/ 	.word	0x00003b50
        /*02f4*/ 	.word	0x00000002
        /*02f8*/ 	.word	0x00031800
        /*02fc*/ 	.short	0x010a
        /*02fe*/ 	.byte	0xff
	.zero		1


	//   ....[28]....
        /*0300*/ 	.word	0x00003bd0
        /*0304*/ 	.word	0x00000000
        /*0308*/ 	.word	0x00031870
        /*030c*/ 	.short	0x010a
        /*030e*/ 	.byte	0xff
	.zero		1


	//   ....[29]....
        /*0310*/ 	.word	0x00003c40
        /*0314*/ 	.word	0x00000002
        /*0318*/ 	.word	0x00031840
        /*031c*/ 	.short	0x010a
        /*031e*/ 	.byte	0xff
	.zero		1


	//   ....[30]....
        /*0320*/ 	.word	0x00003cb0
        /*0324*/ 	.word	0x00000002
        /*0328*/ 	.word	0x00031840
        /*032c*/ 	.short	0x010a
        /*032e*/ 	.byte	0xff
	.zero		1


	//   ....[31]....
        /*0330*/ 	.word	0x00003d20
        /*0334*/ 	.word	0x00000008
        /*0338*/ 	.word	0x00031820
        /*033c*/ 	.short	0x010a
        /*033e*/ 	.byte	0xff
	.zero		1


	//   ....[32]....
        /*0340*/ 	.word	0x00003d90
        /*0344*/ 	.word	0x00000008
        /*0348*/ 	.word	0x00031828
        /*034c*/ 	.short	0x010a
        /*034e*/ 	.byte	0xff
	.zero		1


	//   ....[33]....
        /*0350*/ 	.word	0x00003e00
        /*0354*/ 	.word	0x00000008
        /*0358*/ 	.word	0x00031830
        /*035c*/ 	.short	0x010a
        /*035e*/ 	.byte	0xff
	.zero		1


	//   ....[34]....
        /*0360*/ 	.word	0x00003e70
        /*0364*/ 	.word	0x00000008
        /*0368*/ 	.word	0x00031838
        /*036c*/ 	.short	0x010a
        /*036e*/ 	.byte	0xff
	.zero		1


	//   ....[35]....
        /*0370*/ 	.word	0x00003ed0
        /*0374*/ 	.word	0x00000002
        /*0378*/ 	.word	0x00031860
        /*037c*/ 	.short	0x010a
        /*037e*/ 	.byte	0xff
	.zero		1


	//----- nvinfo : EIATTR_NUM_MBARRIERS
	.align		4
.L_57:
        /*0380*/ 	.byte	0x03, 0x38
        /*0382*/ 	.short	0x0010


	//----- nvinfo : EIATTR_EXIT_INSTR_OFFSETS
	.align		4
        /*0384*/ 	.byte	0x04, 0x1c
        /*0386*/ 	.short	(.L_59 - .L_58)


	//   ....[0]....
.L_58:
        /*0388*/ 	.word	0x00000830


	//   ....[1]....
        /*038c*/ 	.word	0x00000e10


	//   ....[2]....
        /*0390*/ 	.word	0x00000ef0


	//   ....[3]....
        /*0394*/ 	.word	0x00001840


	//   ....[4]....
        /*0398*/ 	.word	0x000018b0


	//   ....[5]....
        /*039c*/ 	.word	0x00002290


	//   ....[6]....
        /*03a0*/ 	.word	0x000022f0


	//   ....[7]....
        /*03a4*/ 	.word	0x00003940


	//   ....[8]....
        /*03a8*/ 	.word	0x00003b30


	//----- nvinfo : EIATTR_MAX_THREADS
	.align		4
.L_59:
        /*03ac*/ 	.byte	0x04, 0x05
        /*03ae*/ 	.short	(.L_61 - .L_60)
.L_60:
        /*03b0*/ 	.word	0x00000100
        /*03b4*/ 	.word	0x00000001
        /*03b8*/ 	.word	0x00000001


	//----- nvinfo : EIATTR_CRS_STACK_SIZE
	.align		4
.L_61:
        /*03bc*/ 	.byte	0x04, 0x1e
        /*03be*/ 	.short	(.L_63 - .L_62)
.L_62:
        /*03c0*/ 	.word	0x00000000


	//----- nvinfo : EIATTR_CBANK_PARAM_SIZE
	.align		4
.L_63:
        /*03c4*/ 	.byte	0x03, 0x19
        /*03c6*/ 	.short	0x02c0


	//----- nvinfo : EIATTR_PARAM_CBANK
	.align		4
        /*03c8*/ 	.byte	0x04, 0x0a
        /*03ca*/ 	.short	(.L_65 - .L_64)
	.align		4
.L_64:
        /*03cc*/ 	.word	index@(.nv.constant0._ZN9deep_gemm24sm100_fp8_gemm_1d1d_implILN4cute4UMMA5MajorE0ELS3_0ELj0ELj4096ELj7168ELj128ELj192ELj128ELj64ELj128ELj128ELj128ELj4ELj128ELj128ELj1ELb0ELj147ELNS_8GemmTypeE1ELb0EN7cutlass10bfloat16_tENS_16EpilogueIdentityEEEvPijjj14CUtensorMap_stS9_S9_S9_S9_)
        /*03d0*/ 	.short	0x0380
        /*03d2*/ 	.short	0x02c0


	//----- nvinfo : EIATTR_SW_WAR
	.align		4
.L_65:
        /*03d4*/ 	.byte	0x04, 0x36
        /*03d6*/ 	.short	(.L_67 - .L_66)
.L_66:
        /*03d8*/ 	.word	0x00000008
.L_67:


//--------------------- .nv.compat                --------------------------
	.section	.nv.compat,"",@"SHT_CUDA_COMPAT_INFO"
	.align	4
        /*0000*/ 	.byte	0x02, 0x02, 0x02, 0x00, 0x02, 0x05, 0x05, 0x00, 0x02, 0x03, 0x01, 0x00, 0x02, 0x06, 0x01, 0x00


//--------------------- .nv.callgraph             --------------------------
	.section	.nv.callgraph,"",@"SHT_CUDA_CALLGRAPH"
	.align	4
	.sectionentsize	8
	.align		4
        /*0000*/ 	.word	0x00000000
	.align		4
        /*0004*/ 	.word	0xffffffff
	.align		4
        /*0008*/ 	.word	0x00000000
	.align		4
        /*000c*/ 	.word	0xfffffffe
	.align		4
        /*0010*/ 	.word	0x00000000
	.align		4
        /*0014*/ 	.word	0xfffffffd
	.align		4
        /*0018*/ 	.word	0x00000000
	.align		4
        /*001c*/ 	.word	0xfffffffc


//--------------------- .nv.constant4             --------------------------
	.section	.nv.constant4,"a",@progbits
	.align	8
	.align		8
.nv.constant4:
        /*0000*/ 	.dword	_ZN47_INTERNAL_ceaa3836_9_kernel_cu_5ac3384b_28917314cuda3std3__45__cpo5beginE
	.align		8
        /*0008*/ 	.dword	_ZN47_INTERNAL_ceaa3836_9_kernel_cu_5ac3384b_28917314cuda3std3__45__cpo3endE
	.align		8
        /*0010*/ 	.dword	_ZN47_INTERNAL_ceaa3836_9_kernel_cu_5ac3384b_28917314cuda3std3__45__cpo6cbeginE
	.align		8
        /*0018*/ 	.dword	_ZN47_INTERNAL_ceaa3836_9_kernel_cu_5ac3384b_28917314cuda3std3__45__cpo4cendE
	.align		8
        /*0020*/ 	.dword	_ZN47_INTERNAL_ceaa3836_9_kernel_cu_5ac3384b_28917314cuda3std3__449_GLOBAL__N__ceaa3836_9_kernel_cu_5ac3384b_28917316ignoreE
	.align		8
        /*0028*/ 	.dword	_ZN47_INTERNAL_ceaa3836_9_kernel_cu_5ac3384b_28917314cuda3std3__419piecewise_constructE
	.align		8
        /*0030*/ 	.dword	_ZN47_INTERNAL_ceaa3836_9_kernel_cu_5ac3384b_28917314cuda3std3__48in_placeE
	.align		8
        /*0038*/ 	.dword	_ZN47_INTERNAL_ceaa3836_9_kernel_cu_5ac3384b_28917314cuda3std6ranges3__45__cpo4swapE
	.align		8
        /*0040*/ 	.dword	_ZN47_INTERNAL_ceaa3836_9_kernel_cu_5ac3384b_28917314cuda3std6ranges3__45__cpo9iter_moveE
	.align		8
        /*0048*/ 	.dword	_ZN47_INTERNAL_ceaa3836_9_kernel_cu_5ac3384b_28917314cute7productE
	.align		8
        /*0050*/ 	.dword	_ZN47_INTERNAL_ceaa3836_9_kernel_cu_5ac3384b_28917314cute1_E


//--------------------- .text._ZN9deep_gemm24sm100_fp8_gemm_1d1d_implILN4cute4UMMA5MajorE0ELS3_0ELj0ELj4096ELj7168ELj128ELj192ELj128ELj64ELj128ELj128ELj128ELj4ELj128ELj128ELj1ELb0ELj147ELNS_8GemmTypeE1ELb0EN7cutlass10bfloat16_tENS_16EpilogueIdentityEEEvPijjj14CUtensorMap_stS9_S9_S9_S9_ --------------------------
	.section	.text._ZN9deep_gemm24sm100_fp8_gemm_1d1d_implILN4cute4UMMA5MajorE0ELS3_0ELj0ELj4096ELj7168ELj128ELj192ELj128ELj64ELj128ELj128ELj128ELj4ELj128ELj128ELj1ELb0ELj147ELNS_8GemmTypeE1ELb0EN7cutlass10bfloat16_tENS_16EpilogueIdentityEEEvPijjj14CUtensorMap_stS9_S9_S9_S9_,"ax",@progbits
	.align	128
        .global         _ZN9deep_gemm24sm100_fp8_gemm_1d1d_implILN4cute4UMMA5MajorE0ELS3_0ELj0ELj4096ELj7168ELj128ELj192ELj128ELj64ELj128ELj128ELj128ELj4ELj128ELj128ELj1ELb0ELj147ELNS_8GemmTypeE1ELb0EN7cutlass10bfloat16_tENS_16EpilogueIdentityEEEvPijjj14CUtensorMap_stS9_S9_S9_S9_
        .type           _ZN9deep_gemm24sm100_fp8_gemm_1d1d_implILN4cute4UMMA5MajorE0ELS3_0ELj0ELj4096ELj7168ELj128ELj192ELj128ELj64ELj128ELj128ELj128ELj4ELj128ELj128ELj1ELb0ELj147ELNS_8GemmTypeE1ELb0EN7cutlass10bfloat16_tENS_16EpilogueIdentityEEEvPijjj14CUtensorMap_stS9_S9_S9_S9_,@function
        .size           _ZN9deep_gemm24sm100_fp8_gemm_1d1d_implILN4cute4UMMA5MajorE0ELS3_0ELj0ELj4096ELj7168ELj128ELj192ELj128ELj64ELj128ELj128ELj128ELj4ELj128ELj128ELj1ELb0ELj147ELNS_8GemmTypeE1ELb0EN7cutlass10bfloat16_tENS_16EpilogueIdentityEEEvPijjj14CUtensorMap_stS9_S9_S9_S9_,(.L_x_69 - _ZN9deep_gemm24sm100_fp8_gemm_1d1d_implILN4cute4UMMA5MajorE0ELS3_0ELj0ELj4096ELj7168ELj128ELj192ELj128ELj64ELj128ELj128ELj128ELj4ELj128ELj128ELj1ELb0ELj147ELNS_8GemmTypeE1ELb0EN7cutlass10bfloat16_tENS_16EpilogueIdentityEEEvPijjj14CUtensorMap_stS9_S9_S9_S9_)
        .other          _ZN9deep_gemm24sm100_fp8_gemm_1d1d_implILN4cute4UMMA5MajorE0ELS3_0ELj0ELj4096ELj7168ELj128ELj192ELj128ELj64ELj128ELj128ELj128ELj4ELj128ELj128ELj1ELb0ELj147ELNS_8GemmTypeE1ELb0EN7cutlass10bfloat16_tENS_16EpilogueIdentityEEEvPijjj14CUtensorMap_stS9_S9_S9_S9_,@"STO_CUDA_ENTRY STV_DEFAULT"
_ZN9deep_gemm24sm100_fp8_gemm_1d1d_implILN4cute4UMMA5MajorE0ELS3_0ELj0ELj4096ELj7168ELj128ELj192ELj128ELj64ELj128ELj128ELj128ELj4ELj128ELj128ELj1ELb0ELj147ELNS_8GemmTypeE1ELb0EN7cutlass10bfloat16_tENS_16EpilogueIdentityEEEvPijjj14CUtensorMap_stS9_S9_S9_S9_:
.text._ZN9deep_gemm24sm100_fp8_gemm_1d1d_implILN4cute4UMMA5MajorE0ELS3_0ELj0ELj4096ELj7168ELj128ELj192ELj128ELj64ELj128ELj128ELj128ELj4ELj128ELj128ELj1ELb0ELj147ELNS_8GemmTypeE1ELb0EN7cutlass10bfloat16_tENS_16EpilogueIdentityEEEvPijjj14CUtensorMap_stS9_S9_S9_S9_:
[----:B------:R-:W1:Y:S01]  /*0000*/  LDC R1, c[0x0][0x37c] ;  /* 0x0000df00ff017b82 */ /* 0x000e620000000800 */
[----:B------:R-:W2:Y:S02]  /*0010*/  S2R R0, SR_TID.X ;  /* 0x0000000000007919 */ /* 0x000ea40000002100 */
[----:B--2---:R-:W-:-:S05]  /*0020*/  SHF.R.U32.HI R0, RZ, 0x5, R0 ;  /* 0x00000005ff007819 */ /* 0x004fca0000011600 */
[----:B------:R-:W2:Y:S02]  /*0030*/  SHFL.IDX PT, R3, R0, RZ, 0x1f ;  /* 0x00001fff00037589 */ /* 0x000ea400000e0000 */
[----:B--2---:R-:W-:-:S13]  /*0040*/  ISETP.NE.AND P0, PT, R3, 0x2, PT ;  /* 0x000000020300780c */ /* 0x004fda0003f05270 */
[----:B-1----:R-:W-:Y:S05]  /*0050*/  @!P0 BRA `(.L_x_0) ;  /* 0x0000000400008947 */ /* 0x002fea0003800000 */
[----:B------:R-:W-:-:S13]  /*0060*/  ISETP.NE.AND P0, PT, R3, 0x1, PT ;  /* 0x000000010300780c */ /* 0x000fda0003f05270 */
[----:B------:R-:W-:Y:S05]  /*0070*/  @!P0 BRA `(.L_x_1) ;  /* 0x0000000000608947 */ /* 0x000fea0003800000 */
[----:B------:R-:W-:-:S13]  /*0080*/  ISETP.NE.AND P0, PT, R3, RZ, PT ;  /* 0x000000ff0300720c */ /* 0x000fda0003f05270 */
[----:B------:R-:W-:Y:S05]  /*0090*/  @P0 BRA `(.L_x_2) ;  /* 0x0000000400a80947 */ /* 0x000fea0003800000 */
[----:B------:R-:W-:Y:S01]  /*00a0*/  ELECT P0, URZ, PT ;  /* 0x0000000000ff782f */ /* 0x000fe20003800000 */
[----:B------:R-:W-:-:S12]  /*00b0*/  BSSY.RECONVERGENT B0, `(.L_x_3) ;  /* 0x0000013000007945 */ /* 0x000fd80003800200 */
[----:B------:R-:W-:Y:S05]  /*00c0*/  @!P0 BRA `(.L_x_4) ;  /* 0x0000000000448947 */ /* 0x000fea0003800000 */
[----:B------:R-:W1:Y:S02]  /*00d0*/  LDCU.64 UR4, c[0x0][0x348] ;  /* 0x00006900ff0477ac */ /* 0x000e640008000a00 */
[----:B-1----:R-:W-:Y:S02]  /*00e0*/  UIADD3 UR12, UP4, UPT, UR4, 0x40, URZ ;  /* 0x00000040040c7890 */ /* 0x002fe4000ff9e0ff */
[----:B------:R-:W-:Y:S02]  /*00f0*/  UIADD3 UR10, UP3, UPT, UR4, 0xc0, URZ ;  /* 0x000000c0040a7890 */ /* 0x000fe4000ff7e0ff */
[----:B------:R-:W-:Y:S02]  /*0100*/  UIADD3 UR8, UP2, UPT, UR4, 0x140, URZ ;  /* 0x0000014004087890 */ /* 0x000fe4000ff5e0ff */
[----:B------:R-:W-:Y:S02]  /*0110*/  UIADD3 UR6, UP1, UPT, UR4, 0x1c0, URZ ;  /* 0x000001c004067890 */ /* 0x000fe4000ff3e0ff */
[----:B------:R-:W-:-:S02]  /*0120*/  UIADD3 UR4, UP0, UPT, UR4, 0x240, URZ ;  /* 0x0000024004047890 */ /* 0x000fc4000ff1e0ff */
[----:B------:R-:W-:Y:S02]  /*0130*/  UIADD3.X UR13, UPT, UPT, URZ, UR5, URZ, UP4, !UPT ;  /* 0x00000005ff0d7290 */ /* 0x000fe4000a7fe4ff */
[----:B------:R-:W-:Y:S02]  /*0140*/  UIADD3.X UR11, UPT, UPT, URZ, UR5, URZ, UP3, !UPT ;  /* 0x00000005ff0b7290 */ /* 0x000fe40009ffe4ff */
[----:B------:R-:W-:Y:S02]  /*0150*/  UIADD3.X UR9, UPT, UPT, URZ, UR5, URZ, UP2, !UPT ;  /* 0x00000005ff097290 */ /* 0x000fe400097fe4ff */
[----:B------:R-:W-:Y:S02]  /*0160*/  UIADD3.X UR7, UPT, UPT, URZ, UR5, URZ, UP1, !UPT ;  /* 0x00000005ff077290 */ /* 0x000fe40008ffe4ff */
[----:B------:R-:W-:Y:S01]  /*0170*/  UIADD3.X UR5, UPT, UPT, URZ, UR5, URZ, UP0, !UPT ;  /* 0x00000005ff057290 */ /* 0x000fe200087fe4ff */
[----:B------:R1:W-:Y:S02]  /*0180*/  UTMACCTL.PF [UR12] ;  /* 0x000000000c0079b9 */ /* 0x0003e40008040000 */
[----:B------:R1:W-:Y:S02]  /*0190*/  UTMACCTL.PF [UR10] ;  /* 0x000000000a0079b9 */ /* 0x0003e40008040000 */
[----:B------:R1:W-:Y:S02]  /*01a0*/  UTMACCTL.PF [UR8] ;  /* 0x00000000080079b9 */ /* 0x0003e40008040000 */
[----:B------:R1:W-:Y:S02]  /*01b0*/  UTMACCTL.PF [UR6] ;  /* 0x00000000060079b9 */ /* 0x0003e40008040000 */
[----:B------:R1:W-:Y:S02]  /*01c0*/  UTMACCTL.PF [UR4] ;  /* 0x00000000040079b9 */ /* 0x0003e40008040000 */
[----:B-1----:R-:W-:Y:S01]  /*01d0*/  NOP ;  /* 0x0000000000007918 */ /* 0x002fe20000000000 */
.L_x_4:
[----:B------:R-:W-:Y:S05]  /*01e0*/  BSYNC.RECONVERGENT B0 ;  /* 0x0000000000007941 */ /* 0x000fea0003800200 */
.L_x_3:
[----:B------:R-:W-:Y:S05]  /*01f0*/  BRA `(.L_x_2) ;  /* 0x0000000400507947 */ /* 0x000fea0003800000 */
.L_x_1:
[----:B------:R-:W-:Y:S01]  /*0200*/  ELECT P0, URZ, PT ;  /* 0x0000000000ff782f */ /* 0x000fe20003800000 */
[----:B------:R-:W-:-:S12]  /*0210*/  BSSY.RECONVERGENT B0, `(.L_x_5) ;  /* 0x0000023000007945 */ /* 0x000fd80003800200 */
[----:B------:R-:W-:Y:S05]  /*0220*/  @!P0 BRA `(.L_x_6) ;  /* 0x0000000000848947 */ /* 0x000fea0003800000 */
[----:B------:R-:W1:Y:S01]  /*0230*/  S2UR UR5, SR_CgaCtaId ;  /* 0x00000000000579c3 */ /* 0x000e620000008800 */
[----:B------:R-:W-:Y:S01]  /*0240*/  UMOV UR7, 0x400 ;  /* 0x0000040000077882 */ /* 0x000fe20000000000 */
[----:B------:R-:W-:Y:S01]  /*0250*/  UMOV UR6, 0x1 ;  /* 0x0000000100067882 */ /* 0x000fe20000000000 */
[----:B------:R-:W-:Y:S02]  /*0260*/  UMOV UR4, 0x20 ;  /* 0x0000002000047882 */ /* 0x000fe40000000000 */
[----:B------:R-:W-:-:S04]  /*0270*/  UIADD3 UR8, UPT, UPT, -UR4, 0x100000, URZ ;  /* 0x0010000004087890 */ /* 0x000fc8000fffe1ff */
[----:B------:R-:W-:Y:S02]  /*0280*/  USHF.L.U32 UR9, UR8, 0xb, URZ ;  /* 0x0000000b08097899 */ /* 0x000fe400080006ff */
[----:B------:R-:W-:Y:S01]  /*0290*/  USHF.L.U32 UR8, UR8, 0x1, URZ ;  /* 0x0000000108087899 */ /* 0x000fe200080006ff */
[----:B------:R-:W-:Y:S02]  /*02a0*/  UMOV UR4, 0x80 ;  /* 0x0000008000047882 */ /* 0x000fe40000000000 */
[----:B------:R-:W-:-:S04]  /*02b0*/  UIADD3 UR10, UPT, UPT, -UR4, 0x100000, URZ ;  /* 0x00100000040a7890 */ /* 0x000fc8000fffe1ff */
[----:B------:R-:W-:Y:S02]  /*02c0*/  USHF.L.U32 UR11, UR10, 0xb, URZ ;  /* 0x0000000b0a0b7899 */ /* 0x000fe400080006ff */
[----:B------:R-:W-:Y:S02]  /*02d0*/  USHF.L.U32 UR10, UR10, 0x1, URZ ;  /* 0x000000010a0a7899 */ /* 0x000fe400080006ff */
[----:B-1----:R-:W-:Y:S02]  /*02e0*/  ULEA UR5, UR5, UR7, 0x18 ;  /* 0x0000000705057291 */ /* 0x002fe4000f8ec0ff */
[----:B------:R-:W-:-:S04]  /*02f0*/  UIADD3 UR6, UPT, UPT, -UR6, 0x100000, URZ ;  /* 0x0010000006067890 */ /* 0x000fc8000fffe1ff */
[----:B------:R-:W-:Y:S02]  /*0300*/  USHF.L.U32 UR7, UR6, 0xb, URZ ;  /* 0x0000000b06077899 */ /* 0x000fe400080006ff */
[----:B------:R-:W-:Y:S01]  /*0310*/  USHF.L.U32 UR6, UR6, 0x1, URZ ;  /* 0x0000000106067899 */ /* 0x000fe200080006ff */
[----:B------:R-:W1:Y:S11]  /*0320*/  FENCE.VIEW.ASYNC.S ;  /* 0x00000000000073c6 */ /* 0x000e760000000000 */
[----:B-1----:R1:W2:Y:S01]  /*0330*/  SYNCS.EXCH.64 URZ, [UR5+0x31800], UR6 ;  /* 0x0318000605ff75b2 */ /* 0x0022a20008000100 */
[----:B------:R1:W3:Y:S01]  /*0340*/  SYNCS.EXCH.64 URZ, [UR5+0x31820], UR6 ;  /* 0x0318200605ff75b2 */ /* 0x0002e20008000100 */
[----:B------:R1:W4:Y:S01]  /*0350*/  SYNCS.EXCH.64 URZ, [UR5+0x31840], UR8 ;  /* 0x0318400805ff75b2 */ /* 0x0003220008000100 */
[----:B------:R1:W1:Y:S01]  /*0360*/  SYNCS.EXCH.64 URZ, [UR5+0x31808], UR6 ;  /* 0x0318080605ff75b2 */ /* 0x0002620008000100 */
        /* <DEDUP_REMOVED lines=12> */
[----:B------:R-:W-:Y:S01]  /*0430*/  NOP ;  /* 0x0000000000007918 */ /* 0x000fe20000000000 */
.L_x_6:
[----:B-1----:R-:W-:Y:S05]  /*0440*/  BSYNC.RECONVERGENT B0 ;  /* 0x0000000000007941 */ /* 0x002fea0003800200 */
.L_x_5:
[----:B------:R-:W-:Y:S05]  /*0450*/  BRA `(.L_x_2) ;  /* 0x0000000000b87947 */ /* 0x000fea0003800000 */
.L_x_0:
[----:B------:R-:W1:Y:S01]  /*0460*/  S2UR UR6, SR_CgaCtaId ;  /* 0x00000000000679c3 */ /* 0x000e620000008800 */
[----:B------:R-:W-:Y:S01]  /*0470*/  NOP ;  /* 0x0000000000007918 */ /* 0x000fe20000000000 */
[----:B------:R-:W-:Y:S01]  /*0480*/  UMOV UR4, 0x40 ;  /* 0x0000004000047882 */ /* 0x000fe20000000000 */
[----:B------:R-:W-:Y:S01]  /*0490*/  UMOV UR5, 0x400 ;  /* 0x0000040000057882 */ /* 0x000fe20000000000 */
[----:B-1----:R-:W-:Y:S02]  /*04a0*/  ULEA UR4, UR6, UR4, 0x18 ;  /* 0x0000000406047291 */ /* 0x002fe4000f8ec0ff */
[----:B------:R-:W-:-:S07]  /*04b0*/  ULEA UR5, UR6, UR5, 0x18 ;  /* 0x0000000506057291 */ /* 0x000fce000f8ec0ff */
[----:B------:R-:W1:Y:S02]  /*04c0*/  LDS.U8 R0, [UR4] ;  /* 0x00000004ff007984 */ /* 0x000e640008000000 */
[----:B-1----:R-:W-:-:S13]  /*04d0*/  ISETP.NE.AND P0, PT, R0, RZ, PT ;  /* 0x000000ff0000720c */ /* 0x002fda0003f05270 */
[----:B------:R-:W-:Y:S05]  /*04e0*/  @P0 BRA `(.L_x_7) ;  /* 0x00000000007c0947 */ /* 0x000fea0003800000 */
[----:B------:R-:W-:-:S13]  /*04f0*/  ELECT P0, URZ, PT ;  /* 0x0000000000ff782f */ /* 0x000fda0003800000 */
[----:B------:R-:W-:Y:S05]  /*0500*/  @!P0 BRA `(.L_x_8) ;  /* 0x0000000000848947 */ /* 0x000fea0003800000 */
[----:B------:R-:W-:Y:S01]  /*0510*/  UMOV UR4, 0x10 ;  /* 0x0000001000047882 */ /* 0x000fe20000000000 */
[----:B------:R-:W-:-:S04]  /*0520*/  IMAD.MOV.U32 R2, RZ, RZ, 0xffff ;  /* 0x0000ffffff027424 */ /* 0x000fc800078e00ff */
[----:B------:R-:W-:Y:S04]  /*0530*/  DEPBAR.LE SB1, 0x36 ;  /* 0x00009d800000791a */ /* 0x000fe80000000000 */
[----:B------:R-:W1:Y:S02]  /*0540*/  UTCATOMSWS.FIND_AND_SET.ALIGN UP0, UR4, UR4 ;  /* 0x00000004000475e3 */ /* 0x000e640008000800 */
[----:B-1----:R-:W-:Y:S01]  /*0550*/  PLOP3.LUT P0, PT, PT, PT, UP0, 0x80, 0x8 ;  /* 0x000000000008781c */ /* 0x002fe20003f0f008 */
[----:B------:R-:W-:-:S03]  /*0560*/  IMAD.U32 R5, RZ, RZ, UR4 ;  /* 0x00000004ff057e24 */ /* 0x000fc6000f8e00ff */
[----:B------:R-:W-:-:S04]  /*0570*/  SEL R0, RZ, 0xffffffff, !P0 ;  /* 0xffffffffff007807 */ /* 0x000fc80004000000 */
[----:B------:R-:W-:Y:S01]  /*0580*/  ISETP.NE.AND P0, PT, R0, RZ, PT ;  /* 0x000000ff0000720c */ /* 0x000fe20003f05270 */
[----:B------:R-:W-:-:S12]  /*0590*/  IMAD.MOV.U32 R0, RZ, RZ, 0x1 ;  /* 0x00000001ff007424 */ /* 0x000fd800078e00ff */
[----:B------:R-:W-:Y:S05]  /*05a0*/  @P0 BRA `(.L_x_9) ;  /* 0x0000000000240947 */ /* 0x000fea0003800000 */
.L_x_10:
[----:B------:R-:W-:Y:S05]  /*05b0*/  NANOSLEEP 0x64 ;  /* 0x000000640000795d */ /* 0x000fea0003800000 */
[----:B------:R-:W-:-:S05]  /*05c0*/  UMOV UR4, 0x10 ;  /* 0x0000001000047882 */ /* 0x000fca0000000000 */
[----:B------:R-:W-:Y:S04]  /*05d0*/  DEPBAR.LE SB1, 0x36 ;  /* 0x00009d800000791a */ /* 0x000fe80000000000 */
[----:B------:R-:W1:Y:S02]  /*05e0*/  UTCATOMSWS.FIND_AND_SET.ALIGN UP0, UR4, UR4 ;  /* 0x00000004000475e3 */ /* 0x000e640008000800 */
[----:B-1----:R-:W-:Y:S01]  /*05f0*/  PLOP3.LUT P0, PT, PT, PT, UP0, 0x80, 0x8 ;  /* 0x000000000008781c */ /* 0x002fe20003f0f008 */
[----:B------:R-:W-:-:S03]  /*0600*/  IMAD.U32 R5, RZ, RZ, UR4 ;  /* 0x00000004ff057e24 */ /* 0x000fc6000f8e00ff */
[----:B------:R-:W-:-:S04]  /*0610*/  SEL R4, RZ, 0xffffffff, !P0 ;  /* 0xffffffffff047807 */ /* 0x000fc80004000000 */
[----:B------:R-:W-:-:S13]  /*0620*/  ISETP.NE.AND P0, PT, R4, RZ, PT ;  /* 0x000000ff0400720c */ /* 0x000fda0003f05270 */
[----:B------:R-:W-:Y:S05]  /*0630*/  @!P0 BRA `(.L_x_10) ;  /* 0xfffffffc00dc8947 */ /* 0x000fea000383ffff */
.L_x_9:
[C---:B------:R-:W-:Y:S01]  /*0640*/  VIADD R4, R5.reuse, 0x10 ;  /* 0x0000001005047836 */ /* 0x040fe20000000000 */
[----:B------:R-:W-:Y:S01]  /*0650*/  UMOV UR4, 0x50 ;  /* 0x0000005000047882 */ /* 0x000fe20000000000 */
[----:B------:R-:W-:Y:S01]  /*0660*/  SHF.L.U32 R2, R2, R5, RZ ;  /* 0x0000000502027219 */ /* 0x000fe200000006ff */
[----:B------:R-:W-:Y:S01]  /*0670*/  ULEA UR4, UR6, UR4, 0x18 ;  /* 0x0000000406047291 */ /* 0x000fe2000f8ec0ff */
[----:B------:R-:W-:Y:S01]  /*0680*/  IMAD.SHL.U32 R5, R5, 0x20, RZ ;  /* 0x0000002005057824 */ /* 0x000fe200078e00ff */
[----:B------:R-:W-:-:S04]  /*0690*/  SHF.L.U32 R0, R0, R4, RZ ;  /* 0x0000000400007219 */ /* 0x000fc800000006ff */
[----:B------:R-:W-:-:S05]  /*06a0*/  LOP3.LUT R0, R0, R2, RZ, 0xfc, !PT ;  /* 0x0000000200007212 */ /* 0x000fca00078efcff */
[----:B------:R1:W-:Y:S04]  /*06b0*/  ATOMS.OR RZ, [UR4], R0 ;  /* 0x00000000ffff798c */ /* 0x0003e8000b000004 */
[----:B------:R1:W-:Y:S01]  /*06c0*/  STS [UR5+0x31880], R5 ;  /* 0x03188005ff007988 */ /* 0x0003e20008000805 */
[----:B------:R-:W-:Y:S05]  /*06d0*/  BRA `(.L_x_8) ;  /* 0x0000000000107947 */ /* 0x000fea0003800000 */
.L_x_7:
[----:B------:R-:W-:Y:S02]  /*06e0*/  MOV R0, 0xffffffff ;  /* 0xffffffff00007802 */ /* 0x000fe40000000f00 */
[----:B------:R-:W-:-:S03]  /*06f0*/  MOV R4, 0x720 ;  /* 0x0000072000047802 */ /* 0x000fc60000000f00 */
[----:B------:R1:W-:Y:S04]  /*0700*/  STS [UR5+0x31880], R0 ;  /* 0x03188000ff007988 */ /* 0x0003e80008000805 */
[----:B-1----:R-:W-:Y:S05]  /*0710*/  CALL.REL.NOINC `($__internal_1_$__cuda_sm10x_tcgen05_guardrail_trap_phase_invalid_during_alloc) ;  /* 0x00000038000c7944 */ /* 0x002fea0003c00000 */
.L_x_8:
[----:B------:R-:W-:Y:S05]  /*0720*/  WARPSYNC.ALL ;  /* 0x0000000000007948 */ /* 0x000fea0003800000 */
[----:B------:R-:W-:Y:S01]  /*0730*/  NOP ;  /* 0x0000000000007918 */ /* 0x000fe20000000000 */
.L_x_2:
[----:B-1----:R-:W1:Y:S01]  /*0740*/  LDC R0, c[0x0][0x388] ;  /* 0x0000e200ff007b82 */ /* 0x002e620000000800 */
[----:B------:R-:W4:Y:S07]  /*0750*/  S2R R21, SR_LANEID ;  /* 0x0000000000157919 */ /* 0x000f2e0000000000 */
[----:B--234-:R-:W-:Y:S01]  /*0760*/  BAR.SYNC.DEFER_BLOCKING 0x0 ;  /* 0x0000000000007b1d */ /* 0x01cfe20000010000 */
[----:B------:R-:W-:Y:S02]  /*0770*/  ISETP.NE.AND P0, PT, R3, RZ, PT ;  /* 0x000000ff0300720c */ /* 0x000fe40003f05270 */
[----:B-1----:R-:W-:-:S04]  /*0780*/  IADD3 R0, PT, PT, R0, 0x7f, RZ ;  /* 0x0000007f00007810 */ /* 0x002fc80007ffe0ff */
[----:B------:R-:W-:-:S05]  /*0790*/  SHF.R.U32.HI R20, RZ, 0x7, R0 ;  /* 0x00000007ff147819 */ /* 0x000fca0000011600 */
[----:B------:R-:W-:Y:S02]  /*07a0*/  IMAD R2, R20, 0x16, RZ ;  /* 0x0000001614027824 */ /* 0x000fe400078e02ff */
[----:B------:R-:W-:Y:S05]  /*07b0*/  @!P0 BRA `(.L_x_11) ;  /* 0x00000010002c8947 */ /* 0x000fea0003800000 */
[----:B------:R-:W-:Y:S01]  /*07c0*/  ISETP.NE.AND P0, PT, R3, 0x1, PT ;  /* 0x000000010300780c */ /* 0x000fe20003f05270 */
[----:B------:R-:W1:-:S12]  /*07d0*/  S2UR UR5, SR_CgaCtaId ;  /* 0x00000000000579c3 */ /* 0x000e580000008800 */
[----:B------:R-:W-:Y:S05]  /*07e0*/  @!P0 BRA `(.L_x_12) ;  /* 0x0000000400948947 */ /* 0x000fea0003800000 */
[----:B------:R-:W-:-:S13]  /*07f0*/  ISETP.NE.AND P0, PT, R3, 0x2, PT ;  /* 0x000000020300780c */ /* 0x000fda0003f05270 */
[----:B------:R-:W-:Y:S05]  /*0800*/  @P0 BRA `(.L_x_13) ;  /* 0x0000001800b00947 */ /* 0x000fea0003800000 */
[----:B------:R-:W2:Y:S02]  /*0810*/  S2UR UR4, SR_CTAID.X ;  /* 0x00000000000479c3 */ /* 0x000ea40000002500 */
[----:B--2---:R-:W-:-:S13]  /*0820*/  ISETP.LE.U32.AND P0, PT, R2, UR4, PT ;  /* 0x0000000402007c0c */ /* 0x004fda000bf03070 */
[----:B-1----:R-:W-:Y:S05]  /*0830*/  @P0 EXIT ;  /* 0x000000000000094d */ /* 0x002fea0003800000 */
[----:B------:R-:W-:Y:S01]  /*0840*/  SHF.R.U32.HI R20, RZ, 0x3, R21 ;  /* 0x00000003ff147819 */ /* 0x000fe20000011615 */
[----:B------:R-:W-:Y:S01]  /*0850*/  ULOP3.LUT UR4, URZ, UR4, URZ, 0x33, !UPT ;  /* 0x00000004ff047292 */ /* 0x000fe2000f8e33ff */
[----:B------:R-:W-:Y:S02]  /*0860*/  HFMA2 R15, -RZ, RZ, 0, 0 ;  /* 0x00000000ff0f7431 */ /* 0x000fe400000001ff */
[----:B------:R-:W-:Y:S01]  /*0870*/  IMAD.MOV.U32 R16, RZ, RZ, RZ ;  /* 0x000000ffff107224 */ /* 0x000fe200078e00ff */
[C---:B------:R-:W-:Y:S01]  /*0880*/  LOP3.LUT R19, R20.reuse, 0x1, RZ, 0x3c, !PT ;  /* 0x0000000114137812 */ /* 0x040fe200078e3cff */
[C---:B------:R-:W-:Y:S01]  /*0890*/  IMAD.SHL.U32 R0, R20.reuse, 0x20, RZ ;  /* 0x0000002014007824 */ /* 0x040fe200078e00ff */
[----:B------:R-:W-:Y:S01]  /*08a0*/  LOP3.LUT R18, R20, 0x2, RZ, 0x3c, !PT ;  /* 0x0000000214127812 */ /* 0x000fe200078e3cff */
[----:B------:R-:W-:Y:S01]  /*08b0*/  VIADD R25, R2, UR4 ;  /* 0x0000000402197c36 */ /* 0x000fe20008000000 */
[----:B------:R-:W-:Y:S01]  /*08c0*/  LOP3.LUT R17, R20, 0x3, RZ, 0x3c, !PT ;  /* 0x0000000314117812 */ /* 0x000fe200078e3cff */
[----:B------:R-:W-:Y:S01]  /*08d0*/  IMAD R20, R21, 0x4, R20 ;  /* 0x0000000415147824 */ /* 0x000fe200078e0214 */
[C---:B------:R-:W-:Y:S01]  /*08e0*/  LOP3.LUT R23, R0.reuse, 0x20, RZ, 0x3c, !PT ;  /* 0x0000002000177812 */ /* 0x040fe200078e3cff */
[----:B------:R-:W-:Y:S01]  /*08f0*/  IMAD.HI.U32 R25, R25, -0x2116a3b3, RZ ;  /* 0xdee95c4d19197827 */ /* 0x000fe200078e00ff */
[C---:B------:R-:W-:Y:S01]  /*0900*/  LOP3.LUT R22, R0.reuse, 0x40, RZ, 0x3c, !PT ;  /* 0x0000004000167812 */ /* 0x040fe200078e3cff */
[----:B------:R-:W-:Y:S01]  /*0910*/  UMOV UR5, URZ ;  /* 0x000000ff00057c82 */ /* 0x000fe20008000000 */
[C---:B------:R-:W-:Y:S01]  /*0920*/  IADD3 R24, PT, PT, R0.reuse, R21, RZ ;  /* 0x0000001500187210 */ /* 0x040fe20007ffe0ff */
[C---:B------:R-:W-:Y:S01]  /*0930*/  IMAD R19, R21.reuse, 0x4, R19 ;  /* 0x0000000415137824 */ /* 0x040fe200078e0213 */
[----:B------:R-:W-:Y:S01]  /*0940*/  LOP3.LUT R0, R0, 0x60, RZ, 0x3c, !PT ;  /* 0x0000006000007812 */ /* 0x000fe200078e3cff */
[C---:B------:R-:W-:Y:S01]  /*0950*/  IMAD R18, R21.reuse, 0x4, R18 ;  /* 0x0000000415127824 */ /* 0x040fe200078e0212 */
[----:B------:R-:W-:Y:S01]  /*0960*/  LEA R17, R21, R17, 0x2 ;  /* 0x0000001115117211 */ /* 0x000fe200078e10ff */
[----:B------:R-:W-:Y:S01]  /*0970*/  IMAD.IADD R23, R23, 0x1, R21 ;  /* 0x0000000117177824 */ /* 0x000fe200078e0215 */
[----:B------:R-:W-:Y:S01]  /*0980*/  SHF.R.U32.HI R25, RZ, 0x7, R25 ;  /* 0x00000007ff197819 */ /* 0x000fe20000011619 */
[----:B------:R-:W-:Y:S01]  /*0990*/  IMAD.IADD R22, R22, 0x1, R21 ;  /* 0x0000000116167824 */ /* 0x000fe200078e0215 */
[----:B------:R-:W-:-:S07]  /*09a0*/  IADD3 R21, PT, PT, R0, R21, RZ ;  /* 0x0000001500157210 */ /* 0x000fce0007ffe0ff */
.L_x_17:
[----:B------:R-:W1:Y:S01]  /*09b0*/  S2R R0, SR_CgaCtaId ;  /* 0x0000000000007919 */ /* 0x000e620000008800 */
[----:B------:R-:W-:Y:S01]  /*09c0*/  MOV R2, 0x400 ;  /* 0x0000040000027802 */ /* 0x000fe20000000f00 */
[----:B------:R-:W-:-:S03]  /*09d0*/  UMOV UR4, URZ ;  /* 0x000000ff00047c82 */ /* 0x000fc60008000000 */
[----:B-1----:R-:W-:-:S07]  /*09e0*/  LEA R0, R0, R2, 0x18 ;  /* 0x0000000200007211 */ /* 0x002fce00078ec0ff */
.L_x_16:
[----:B------:R-:W-:Y:S01]  /*09f0*/  LEA R2, R15, R0, 0x3 ;  /* 0x000000000f027211 */ /* 0x000fe200078e18ff */
[----:B------:R-:W-:Y:S01]  /*0a00*/  ULOP3.LUT UP0, URZ, UR4, 0x3, URZ, 0xc0, !UPT ;  /* 0x0000000304ff7892 */ /* 0x000fe2000f80c0ff */
[----:B------:R-:W-:-:S04]  /*0a10*/  SHF.L.U32 R4, R16, 0x1f, RZ ;  /* 0x0000001f10047819 */ /* 0x000fc800000006ff */
[----:B------:R-:W1:Y:S02]  /*0a20*/  SYNCS.PHASECHK.TRANS64.TRYWAIT P0, [R2+URZ+0x31800], R4 ;  /* 0x03180004020075a7 */ /* 0x000e6400080011ff */
[----:B-1----:R-:W-:Y:S05]  /*0a30*/  @!P0 BRA `(.L_x_14) ;  /* 0x0000003000408947 */ /* 0x002fea0003800000 */
.L_x_48:
[----:B------:R-:W-:Y:S05]  /*0a40*/  BRA.U UP0, `(.L_x_15) ;  /* 0x0000000100bc7547 */ /* 0x000fea000b800000 */
[C-C-:B------:R-:W-:Y:S02]  /*0a50*/  IMAD R11, R15.reuse, 0x200, R0.reuse ;  /* 0x000002000f0b7824 */ /* 0x140fe400078e0200 */
[----:B------:R-:W-:Y:S02]  /*0a60*/  IMAD R3, R15, 0x400, R0 ;  /* 0x000004000f037824 */ /* 0x000fe400078e0200 */
[--C-:B------:R-:W-:Y:S01]  /*0a70*/  IMAD R10, R24, 0x4, R11.reuse ;  /* 0x00000004180a7824 */ /* 0x100fe200078e020b */
[-C--:B------:R-:W-:Y:S01]  /*0a80*/  LEA R9, R23, R11.reuse, 0x2 ;  /* 0x0000000b17097211 */ /* 0x080fe200078e10ff */
[--C-:B------:R-:W-:Y:S01]  /*0a90*/  IMAD R7, R22, 0x4, R11.reuse ;  /* 0x0000000416077824 */ /* 0x100fe200078e020b */
[-C--:B-1----:R-:W-:Y:S01]  /*0aa0*/  LEA R5, R21, R11.reuse, 0x2 ;  /* 0x0000000b15057211 */ /* 0x082fe200078e10ff */
[----:B------:R-:W-:Y:S01]  /*0ab0*/  IMAD R4, R19, 0x4, R11 ;  /* 0x0000000413047824 */ /* 0x000fe200078e020b */
[-C--:B------:R-:W-:Y:S01]  /*0ac0*/  LEA R8, R20, R11.reuse, 0x2 ;  /* 0x0000000b14087211 */ /* 0x080fe200078e10ff */
[----:B------:R-:W1:Y:S01]  /*0ad0*/  LDS R10, [R10+0x30000] ;  /* 0x030000000a0a7984 */ /* 0x000e620000000800 */
[----:B------:R-:W-:Y:S01]  /*0ae0*/  LEA R6, R18, R11, 0x2 ;  /* 0x0000000b12067211 */ /* 0x000fe200078e10ff */
[----:B------:R-:W-:Y:S01]  /*0af0*/  IMAD R12, R23, 0x4, R3 ;  /* 0x00000004170c7824 */ /* 0x000fe200078e0203 */
[----:B------:R-:W-:Y:S01]  /*0b00*/  LEA R14, R24, R3, 0x2 ;  /* 0x00000003180e7211 */ /* 0x000fe200078e10ff */
[----:B------:R-:W2:Y:S04]  /*0b10*/  LDS R9, [R9+0x30000] ;  /* 0x0300000009097984 */ /* 0x000ea80000000800 */
[----:B------:R-:W3:Y:S04]  /*0b20*/  LDS R7, [R7+0x30000] ;  /* 0x0300000007077984 */ /* 0x000ee80000000800 */
[----:B------:R-:W4:Y:S01]  /*0b30*/  LDS R5, [R5+0x30000] ;  /* 0x0300000005057984 */ /* 0x000f220000000800 */
[----:B------:R-:W-:-:S03]  /*0b40*/  NOP ;  /* 0x0000000000007918 */ /* 0x000fc60000000000 */
[----:B-1----:R1:W-:Y:S04]  /*0b50*/  STS [R8+0x30000], R10 ;  /* 0x0300000a08007388 */ /* 0x0023e80000000800 */
[----:B--2---:R2:W-:Y:S04]  /*0b60*/  STS [R4+0x30000], R9 ;  /* 0x0300000904007388 */ /* 0x0045e80000000800 */
[----:B---3--:R3:W-:Y:S01]  /*0b70*/  STS [R6+0x30000], R7 ;  /* 0x0300000706007388 */ /* 0x0087e20000000800 */
[----:B-1----:R-:W-:Y:S01]  /*0b80*/  LEA R10, R22, R3, 0x2 ;  /* 0x00000003160a7211 */ /* 0x002fe200078e10ff */
[----:B------:R-:W-:-:S02]  /*0b90*/  IMAD R8, R21, 0x4, R3 ;  /* 0x0000000415087824 */ /* 0x000fc400078e0203 */
[----:B--2---:R-:W-:Y:S01]  /*0ba0*/  IMAD R4, R17, 0x4, R11 ;  /* 0x0000000411047824 */ /* 0x004fe200078e020b */
[----:B---3--:R-:W-:-:S04]  /*0bb0*/  LEA R6, R20, R3, 0x2 ;  /* 0x0000000314067211 */ /* 0x008fc800078e10ff */
[----:B----4-:R1:W-:Y:S04]  /*0bc0*/  STS [R4+0x30000], R5 ;  /* 0x0300000504007388 */ /* 0x0103e80000000800 */
[----:B------:R-:W2:Y:S04]  /*0bd0*/  LDS R13, [R14+0x30800] ;  /* 0x030800000e0d7984 */ /* 0x000ea80000000800 */
[----:B------:R-:W3:Y:S04]  /*0be0*/  LDS R11, [R12+0x30800] ;  /* 0x030800000c0b7984 */ /* 0x000ee80000000800 */
[----:B------:R-:W4:Y:S04]  /*0bf0*/  LDS R9, [R10+0x30800] ;  /* 0x030800000a097984 */ /* 0x000f280000000800 */
[----:B------:R-:W5:Y:S01]  /*0c00*/  LDS R7, [R8+0x30800] ;  /* 0x0308000008077984 */ /* 0x000f620000000800 */
[----:B------:R-:W-:Y:S01]  /*0c10*/  NOP ;  /* 0x0000000000007918 */ /* 0x000fe20000000000 */
[----:B-1----:R-:W-:Y:S01]  /*0c20*/  IMAD R5, R19, 0x4, R3 ;  /* 0x0000000413057824 */ /* 0x002fe200078e0203 */
[----:B------:R-:W-:-:S02]  /*0c30*/  LEA R4, R18, R3, 0x2 ;  /* 0x0000000312047211 */ /* 0x000fc400078e10ff */
[----:B------:R-:W-:Y:S01]  /*0c40*/  LEA R3, R17, R3, 0x2 ;  /* 0x0000000311037211 */ /* 0x000fe200078e10ff */
[----:B--2---:R-:W-:Y:S04]  /*0c50*/  STS [R6+0x30800], R13 ;  /* 0x0308000d06007388 */ /* 0x004fe80000000800 */
[----:B---3--:R-:W-:Y:S04]  /*0c60*/  STS [R5+0x30800], R11 ;  /* 0x0308000b05007388 */ /* 0x008fe80000000800 */
[----:B----4-:R-:W-:Y:S04]  /*0c70*/  STS [R4+0x30800], R9 ;  /* 0x0308000904007388 */ /* 0x010fe80000000800 */
[----:B-----5:R-:W-:Y:S04]  /*0c80*/  STS [R3+0x30800], R7 ;  /* 0x0308000703007388 */ /* 0x020fe80000000800 */
[----:B------:R-:W1:Y:S04]  /*0c90*/  LDS R14, [R14+0x30a00] ;  /* 0x030a00000e0e7984 */ /* 0x000e680000000800 */
[----:B------:R-:W2:Y:S04]  /*0ca0*/  LDS R12, [R12+0x30a00] ;  /* 0x030a00000c0c7984 */ /* 0x000ea80000000800 */
[----:B------:R-:W3:Y:S04]  /*0cb0*/  LDS R10, [R10+0x30a00] ;  /* 0x030a00000a0a7984 */ /* 0x000ee80000000800 */
[----:B------:R-:W4:Y:S01]  /*0cc0*/  LDS R8, [R8+0x30a00] ;  /* 0x030a000008087984 */ /* 0x000f220000000800 */
[----:B------:R-:W-:-:S03]  /*0cd0*/  NOP ;  /* 0x0000000000007918 */ /* 0x000fc60000000000 */
[----:B-1----:R1:W-:Y:S04]  /*0ce0*/  STS [R6+0x30a00], R14 ;  /* 0x030a000e06007388 */ /* 0x0023e80000000800 */
[----:B--2---:R1:W-:Y:S04]  /*0cf0*/  STS [R5+0x30a00], R12 ;  /* 0x030a000c05007388 */ /* 0x0043e80000000800 */
[----:B---3--:R1:W-:Y:S04]  /*0d00*/  STS [R4+0x30a00], R10 ;  /* 0x030a000a04007388 */ /* 0x0083e80000000800 */
[----:B----4-:R1:W-:Y:S01]  /*0d10*/  STS [R3+0x30a00], R8 ;  /* 0x030a000803007388 */ /* 0x0103e20000000800 */
[----:B------:R2:W-:Y:S06]  /*0d20*/  MEMBAR.ALL.CTA ;  /* 0x0000000000007992 */ /* 0x0005ec0000008000 */
[----:B--2---:R-:W2:Y:S02]  /*0d30*/  FENCE.VIEW.ASYNC.S ;  /* 0x00000000000073c6 */ /* 0x004ea40000000000 */
.L_x_15:
[C---:B------:R-:W-:Y:S01]  /*0d40*/  ISETP.NE.AND P0, PT, R15.reuse, 0x3, PT ;  /* 0x000000030f00780c */ /* 0x040fe20003f05270 */
[----:B------:R-:W-:Y:S01]  /*0d50*/  VIADD R15, R15, 0x1 ;  /* 0x000000010f0f7836 */ /* 0x000fe20000000000 */
[----:B------:R-:W-:Y:S01]  /*0d60*/  UIADD3 UR4, UPT, UPT, UR4, 0x1, URZ ;  /* 0x0000000104047890 */ /* 0x000fe2000fffe0ff */
[----:B-1----:R-:W-:-:S03]  /*0d70*/  VIADD R2, R2, 0x31840 ;  /* 0x0003184002027836 */ /* 0x002fc60000000000 */
[----:B------:R-:W-:Y:S01]  /*0d80*/  SEL R15, R15, RZ, P0 ;  /* 0x000000ff0f0f7207 */ /* 0x000fe20000000000 */
[----:B------:R-:W-:Y:S01]  /*0d90*/  UISETP.NE.AND UP0, UPT, UR4, 0x38, UPT ;  /* 0x000000380400788c */ /* 0x000fe2000bf05270 */
[----:B------:R-:W-:Y:S02]  /*0da0*/  PRMT R2, RZ, 0x654, R2 ;  /* 0x00000654ff027816 */ /* 0x000fe40000000002 */
[----:B------:R-:W-:Y:S02]  /*0db0*/  ISETP.NE.AND P0, PT, R15, RZ, PT ;  /* 0x000000ff0f00720c */ /* 0x000fe40003f05270 */
[----:B--2---:R1:W-:Y:S02]  /*0dc0*/  SYNCS.ARRIVE.TRANS64.RED.A1T0 RZ, [R2+URZ], RZ ;  /* 0x000000ff02ff79a7 */ /* 0x0043e400081004ff */
[----:B-1----:R-:W-:-:S04]  /*0dd0*/  SEL R2, RZ, 0x1, P0 ;  /* 0x00000001ff027807 */ /* 0x002fc80000000000 */
[----:B------:R-:W-:Y:S01]  /*0de0*/  LOP3.LUT R16, R16, R2, RZ, 0x3c, !PT ;  /* 0x0000000210107212 */ /* 0x000fe200078e3cff */
[----:B------:R-:W-:Y:S06]  /*0df0*/  BRA.U UP0, `(.L_x_16) ;  /* 0xfffffff900fc7547 */ /* 0x000fec000b83ffff */
[----:B------:R-:W-:-:S13]  /*0e00*/  ISETP.NE.AND P0, PT, R25, UR5, PT ;  /* 0x0000000519007c0c */ /* 0x000fda000bf05270 */
[----:B------:R-:W-:Y:S05]  /*0e10*/  @!P0 EXIT ;  /* 0x000000000000894d */ /* 0x000fea0003800000 */
[----:B------:R-:W-:Y:S01]  /*0e20*/  UIADD3 UR5, UPT, UPT, UR5, 0x1, URZ ;  /* 0x0000000105057890 */ /* 0x000fe2000fffe0ff */
[----:B------:R-:W-:Y:S05]  /*0e30*/  BRA `(.L_x_17) ;  /* 0xfffffff800dc7947 */ /* 0x000fea000383ffff */
.L_x_12:
[----:B-1----:R-:W-:-:S09]  /*0e40*/  UISETP.NE.AND UP0, UPT, UR5, URZ, UPT ;  /* 0x000000ff0500728c */ /* 0x002fd2000bf05270 */
[----:B------:R-:W-:Y:S05]  /*0e50*/  BRA.U UP0, `(.L_x_13) ;  /* 0x00000015001c7547 */ /* 0x000fea000b800000 */
[----:B------:R-:W1:Y:S01]  /*0e60*/  S2UR UR4, SR_CTAID.X ;  /* 0x00000000000479c3 */ /* 0x000e620000002500 */
[----:B------:R-:W-:Y:S02]  /*0e70*/  UMOV UR8, 0x400 ;  /* 0x0000040000087882 */ /* 0x000fe40000000000 */
[----:B------:R-:W-:-:S04]  /*0e80*/  ULEA UR8, UR5, UR8, 0x18 ;  /* 0x0000000805087291 */ /* 0x000fc8000f8ec0ff */
[----:B------:R-:W-:Y:S02]  /*0e90*/  UIADD3 UR5, UPT, UPT, UR8, 0x18000, URZ ;  /* 0x0001800008057890 */ /* 0x000fe4000fffe0ff */
[----:B------:R-:W-:Y:S02]  /*0ea0*/  UIADD3 UR6, UPT, UPT, UR8, 0x8000, URZ ;  /* 0x0000800008067890 */ /* 0x000fe4000fffe0ff */
[----:B------:R-:W-:Y:S02]  /*0eb0*/  USHF.R.U32.HI UR5, URZ, 0x4, UR5 ;  /* 0x00000004ff057899 */ /* 0x000fe40008011605 */
[----:B------:R-:W-:Y:S02]  /*0ec0*/  USHF.R.U32.HI UR6, URZ, 0x4, UR6 ;  /* 0x00000004ff067899 */ /* 0x000fe40008011606 */
[----:B------:R-:W-:Y:S01]  /*0ed0*/  ULOP3.LUT UR5, UR5, 0x3fc0, URZ, 0xc0, !UPT ;  /* 0x00003fc005057892 */ /* 0x000fe2000f8ec0ff */
[----:B-1----:R-:W-:-:S13]  /*0ee0*/  ISETP.LE.U32.AND P0, PT, R2, UR4, PT ;  /* 0x0000000402007c0c */ /* 0x002fda000bf03070 */
[----:B------:R-:W-:Y:S05]  /*0ef0*/  @P0 EXIT ;  /* 0x000000000000094d */ /* 0x000fea0003800000 */
[----:B------:R-:W-:Y:S01]  /*0f00*/  ULOP3.LUT UR4, URZ, UR4, URZ, 0x33, !UPT ;  /* 0x00000004ff047292 */ /* 0x000fe2000f8e33ff */
[----:B------:R-:W-:Y:S01]  /*0f10*/  IMAD.U32 R5, RZ, RZ, UR5 ;  /* 0x00000005ff057e24 */ /* 0x000fe2000f8e00ff */
[----:B------:R-:W-:Y:S01]  /*0f20*/  ULOP3.LUT UR6, UR6, 0x3fc0, URZ, 0xc0, !UPT ;  /* 0x00003fc006067892 */ /* 0x000fe2000f8ec0ff */
[C---:B------:R-:W-:Y:S01]  /*0f30*/  ISETP.GE.U32.AND P0, PT, R21.reuse, 0x4, PT ;  /* 0x000000041500780c */ /* 0x040fe20003f06070 */
[----:B------:R-:W-:Y:S01]  /*0f40*/  IMAD.MOV.U32 R4, RZ, RZ, RZ ;  /* 0x000000ffff047224 */ /* 0x000fe200078e00ff */
[----:B------:R-:W-:Y:S01]  /*0f50*/  UMOV UR17, URZ ;  /* 0x000000ff00117c82 */ /* 0x000fe20008000000 */
[----:B------:R-:W-:Y:S01]  /*0f60*/  VIADD R3, R2, UR4 ;  /* 0x0000000402037c36 */ /* 0x000fe20008000000 */
[----:B------:R-:W-:Y:S01]  /*0f70*/  UMOV UR15, URZ ;  /* 0x000000ff000f7c82 */ /* 0x000fe20008000000 */
[C---:B------:R-:W-:Y:S01]  /*0f80*/  IMAD R5, R21.reuse, 0x600, R5 ;  /* 0x0000060015057824 */ /* 0x040fe200078e0205 */
[----:B------:R-:W-:Y:S01]  /*0f90*/  LEA R6, R21, UR6, 0xa ;  /* 0x0000000615067c11 */ /* 0x000fe2000f8e50ff */
[----:B------:R-:W-:Y:S01]  /*0fa0*/  IMAD.HI.U32 R3, R3, -0x2116a3b3, RZ ;  /* 0xdee95c4d03037827 */ /* 0x000fe200078e00ff */
[----:B------:R-:W-:Y:S01]  /*0fb0*/  UMOV UR6, 0x180 ;  /* 0x0000018000067882 */ /* 0x000fe20000000000 */
[----:B------:R-:W-:Y:S01]  /*0fc0*/  UMOV UR7, 0x184 ;  /* 0x0000018400077882 */ /* 0x000fe20000000000 */
[----:B------:R-:W-:Y:S01]  /*0fd0*/  SEL R6, R6, RZ, !P0 ;  /* 0x000000ff06067207 */ /* 0x000fe20004000000 */
[----:B------:R-:W-:Y:S01]  /*0fe0*/  UMOV UR4, 0x180 ;  /* 0x0000018000047882 */ /* 0x000fe20000000000 */
[----:B------:R-:W-:Y:S01]  /*0ff0*/  SEL R5, R5, RZ, !P0 ;  /* 0x000000ff05057207 */ /* 0x000fe20004000000 */
[----:B------:R-:W-:Y:S01]  /*1000*/  UMOV UR5, 0x184 ;  /* 0x0000018400057882 */ /* 0x000fe20000000000 */
[----:B------:R-:W-:-:S07]  /*1010*/  SHF.R.U32.HI R3, RZ, 0x7, R3 ;  /* 0x00000007ff037819 */ /* 0x000fce0000011603 */
.L_x_24:
[----:B------:R-:W-:Y:S02]  /*1020*/  USHF.R.U32.HI UR10, URZ, 0x1, UR17 ;  /* 0x00000001ff0a7899 */ /* 0x000fe40008011611 */
[----:B------:R-:W-:Y:S02]  /*1030*/  USHF.L.U32 UR9, UR17, 0x3, URZ ;  /* 0x0000000311097899 */ /* 0x000fe400080006ff */
[----:B------:R-:W-:Y:S02]  /*1040*/  ULOP3.LUT UR10, UR10, 0x1, URZ, 0xc, !UPT ;  /* 0x000000010a0a7892 */ /* 0x000fe4000f8e0cff */
[----:B------:R-:W-:Y:S02]  /*1050*/  ULOP3.LUT UR9, UR9, 0x8, URZ, 0xc0, !UPT ;  /* 0x0000000809097892 */ /* 0x000fe4000f8ec0ff */
[----:B------:R-:W-:Y:S02]  /*1060*/  USHF.L.U32 UR10, UR10, 0x1f, URZ ;  /* 0x0000001f0a0a7899 */ /* 0x000fe400080006ff */
[----:B------:R-:W-:-:S02]  /*1070*/  ULOP3.LUT UR12, UR17, 0x1, URZ, 0xc0, !UPT ;  /* 0x00000001110c7892 */ /* 0x000fc4000f8ec0ff */
[----:B------:R-:W-:Y:S01]  /*1080*/  MOV R0, UR9 ;  /* 0x0000000900007c02 */ /* 0x000fe20008000f00 */
[----:B------:R-:W-:Y:S01]  /*1090*/  UIADD3 UR9, UPT, UPT, UR8, UR9, URZ ;  /* 0x0000000908097290 */ /* 0x000fe2000fffe0ff */
[----:B------:R-:W-:Y:S01]  /*10a0*/  MOV R2, UR10 ;  /* 0x0000000a00027c02 */ /* 0x000fe20008000f00 */
[----:B------:R-:W-:Y:S02]  /*10b0*/  UIMAD UR12, UR12, 0xc0, URZ ;  /* 0x000000c00c0c78a4 */ /* 0x000fe4000f8e02ff */
[----:B------:R-:W-:Y:S01]  /*10c0*/  UIADD3 UR11, UPT, UPT, UR9, 0x31860, URZ ;  /* 0x00031860090b7890 */ /* 0x000fe2000fffe0ff */
[----:B------:R-:W1:Y:S02]  /*10d0*/  SYNCS.PHASECHK.TRANS64.TRYWAIT P0, [R0+UR8+0x31870], R2 ;  /* 0x03187002000075a7 */ /* 0x000e640008001108 */
[----:B-1----:R-:W-:Y:S09]  /*10e0*/  @!P0 BRA `(.L_x_18) ;  /* 0x0000002800ac8947 */ /* 0x002ff20003800000 */
.L_x_50:
[----:B------:R-:W-:Y:S01]  /*10f0*/  NOP ;  /* 0x0000000000007918 */ /* 0x000fe20000000000 */
[----:B------:R-:W-:-:S05]  /*1100*/  UMOV UR16, URZ ;  /* 0x000000ff00107c82 */ /* 0x000fca0008000000 */
.L_x_23:
[----:B------:R-:W-:Y:S01]  /*1110*/  ULEA UR10, UR15, UR8, 0x3 ;  /* 0x000000080f0a7291 */ /* 0x000fe2000f8e18ff */
[----:B-1----:R-:W-:Y:S01]  /*1120*/  SHF.L.U32 R9, R4, 0x1f, RZ ;  /* 0x0000001f04097819 */ /* 0x002fe200000006ff */
[----:B------:R-:W-:Y:S01]  /*1130*/  ULOP3.LUT UP0, UR14, UR16, 0x2, URZ, 0xc0, !UPT ;  /* 0x00000002100e7892 */ /* 0x000fe2000f80c0ff */
[----:B------:R-:W-:Y:S06]  /*1140*/  MOV R0, UR15 ;  /* 0x0000000f00007c02 */ /* 0x000fec0008000f00 */
[----:B------:R-:W1:Y:S02]  /*1150*/  SYNCS.PHASECHK.TRANS64.TRYWAIT P0, [UR10+0x31840], R9 ;  /* 0x03184009ff0075a7 */ /* 0x000e64000800110a */
[----:B-12---:R-:W-:Y:S05]  /*1160*/  @!P0 BRA `(.L_x_19) ;  /* 0x0000002800ac8947 */ /* 0x006fea0003800000 */
.L_x_52:
[----:B------:R-:W-:Y:S01]  /*1170*/  NOP ;  /* 0x0000000000007918 */ /* 0x000fe20000000000 */
[----:B------:R-:W-:Y:S05]  /*1180*/  BRA.U UP0, `(.L_x_20) ;  /* 0x0000000100487547 */ /* 0x000fea000b800000 */
[----:B------:R-:W-:Y:S02]  /*1190*/  ULEA UR22, UR15, UR8, 0x9 ;  /* 0x000000080f167291 */ /* 0x000fe4000f8e48ff */
[----:B------:R-:W-:Y:S02]  /*11a0*/  ULEA UR9, UR15, UR8, 0xa ;  /* 0x000000080f097291 */ /* 0x000fe4000f8e50ff */
[----:B------:R-:W-:Y:S02]  /*11b0*/  UIADD3 UR22, UPT, UPT, UR22, 0x30000, URZ ;  /* 0x0003000016167890 */ /* 0x000fe4000fffe0ff */
[----:B------:R-:W-:Y:S02]  /*11c0*/  UIADD3 UR13, UPT, UPT, UR9, 0x30800, URZ ;  /* 0x00030800090d7890 */ /* 0x000fe4000fffe0ff */
[----:B------:R-:W-:Y:S02]  /*11d0*/  UIADD3 UR9, UPT, UPT, UR9, 0x30a00, URZ ;  /* 0x00030a0009097890 */ /* 0x000fe4000fffe0ff */
[----:B------:R-:W-:Y:S02]  /*11e0*/  USHF.R.U32.HI UR22, URZ, 0x4, UR22 ;  /* 0x00000004ff167899 */ /* 0x000fe40008011616 */
[----:B------:R-:W-:Y:S02]  /*11f0*/  USHF.R.U32.HI UR13, URZ, 0x4, UR13 ;  /* 0x00000004ff0d7899 */ /* 0x000fe4000801160d */
[----:B------:R-:W-:Y:S02]  /*1200*/  USHF.R.U32.HI UR9, URZ, 0x4, UR9 ;  /* 0x00000004ff097899 */ /* 0x000fe40008011609 */
[----:B------:R-:W-:Y:S02]  /*1210*/  ULOP3.LUT UR18, UR22, 0x3fe0, URZ, 0xc0, !UPT ;  /* 0x00003fe016127892 */ /* 0x000fe4000f8ec0ff */
[----:B------:R-:W-:Y:S02]  /*1220*/  ULOP3.LUT UR20, UR13, 0x3fc0, URZ, 0xc0, !UPT ;  /* 0x00003fc00d147892 */ /* 0x000fe4000f8ec0ff */
[----:B------:R-:W-:Y:S01]  /*1230*/  ULOP3.LUT UR22, UR9, 0x3fe0, URZ, 0xc0, !UPT ;  /* 0x00003fe009167892 */ /* 0x000fe2000f8ec0ff */
[----:B------:R-:W-:Y:S01]  /*1240*/  UMOV UR19, 0x4008 ;  /* 0x0000400800137882 */ /* 0x000fe20000000000 */
[----:B------:R-:W-:Y:S01]  /*1250*/  UMOV UR21, 0x4008 ;  /* 0x0000400800157882 */ /* 0x000fe20000000000 */
[----:B------:R-:W-:Y:S02]  /*1260*/  UMOV UR23, 0x4008 ;  /* 0x0000400800177882 */ /* 0x000fe40000000000 */
[----:B------:R2:W-:Y:S02]  /*1270*/  UTCCP.T.S.4x32dp128bit tmem[0x180], gdesc[UR18] ;  /* 0x00018012ff0079e7 */ /* 0x0005e40009100000 */
[----:B------:R2:W-:Y:S02]  /*1280*/  UTCCP.T.S.4x32dp128bit tmem[0x184], gdesc[UR20] ;  /* 0x00018414ff0079e7 */ /* 0x0005e40009100000 */
[----:B------:R2:W-:Y:S01]  /*1290*/  UTCCP.T.S.4x32dp128bit tmem[0x188], gdesc[UR22] ;  /* 0x00018816ff0079e7 */ /* 0x0005e20009100000 */
[----:B------:R-:W-:Y:S02]  /*12a0*/  NOP ;  /* 0x0000000000007918 */ /* 0x000fe40000000000 */
.L_x_20:
[----:B------:R-:W-:Y:S01]  /*12b0*/  UISETP.NE.AND UP0, UPT, UR15, 0x3, UPT ;  /* 0x000000030f00788c */ /* 0x000fe2000bf05270 */
[----:B-1----:R-:W-:Y:S01]  /*12c0*/  SHFL.IDX PT, R2, R6, R0, 0x1f ;  /* 0x00001f0006027589 */ /* 0x002fe200000e0000 */
[----:B------:R-:W-:Y:S01]  /*12d0*/  UIADD3 UR9, UPT, UPT, UR15, 0x1, URZ ;  /* 0x000000010f097890 */ /* 0x000fe2000fffe0ff */
[----:B------:R-:W-:Y:S03]  /*12e0*/  NOP ;  /* 0x0000000000007918 */ /* 0x000fe60000000000 */
[----:B------:R-:W-:Y:S03]  /*12f0*/  USEL UR9, UR9, URZ, UP0 ;  /* 0x000000ff09097287 */ /* 0x000fe60008000000 */
[----:B------:R-:W1:Y:S01]  /*1300*/  SHFL.IDX PT, R0, R5, R0, 0x1f ;  /* 0x00001f0005007589 */ /* 0x000e6200000e0000 */
[----:B------:R-:W-:Y:S02]  /*1310*/  USHF.L.U32 UR15, UR14, 0x4, URZ ;  /* 0x000000040e0f7899 */ /* 0x000fe400080006ff */
[----:B------:R-:W-:Y:S02]  /*1320*/  ULEA UR13, UR9, UR8, 0x3 ;  /* 0x00000008090d7291 */ /* 0x000fe4000f8e18ff */
[----:B------:R-:W-:Y:S01]  /*1330*/  ULEA UR14, UR14, 0x8b0, 0xd ;  /* 0x000008b00e0e7891 */ /* 0x000fe2000f8e68ff */
[----:B------:R-:W-:Y:S01]  /*1340*/  ISETP.NE.AND P0, PT, RZ, UR9, PT ;  /* 0x00000009ff007c0c */ /* 0x000fe2000bf05270 */
[----:B------:R-:W-:Y:S02]  /*1350*/  UISETP.NE.AND UP0, UPT, UR16, URZ, UPT ;  /* 0x000000ff1000728c */ /* 0x000fe4000bf05270 */
[----:B------:R-:W-:Y:S02]  /*1360*/  UPRMT UR15, UR15, 0x5410, UR14 ;  /* 0x000054100f0f7896 */ /* 0x000fe4000800000e */
[----:B------:R-:W-:Y:S01]  /*1370*/  UIADD3 UR10, UPT, UPT, UR10, 0x31820, URZ ;  /* 0x000318200a0a7890 */ /* 0x000fe2000fffe0ff */
[----:B------:R-:W-:Y:S01]  /*1380*/  UMOV UR14, URZ ;  /* 0x000000ff000e7c82 */ /* 0x000fe20008000000 */
[----:B--2---:R-:W-:Y:S01]  /*1390*/  UMOV UR21, 0x40004040 ;  /* 0x4000404000157882 */ /* 0x004fe20000000000 */
[----:B------:R-:W-:Y:S01]  /*13a0*/  UMOV UR19, 0x40004040 ;  /* 0x4000404000137882 */ /* 0x000fe20000000000 */
[----:B------:R-:W-:Y:S01]  /*13b0*/  UMOV UR25, 0x40004040 ;  /* 0x4000404000197882 */ /* 0x000fe20000000000 */
[----:B------:R-:W-:Y:S01]  /*13c0*/  UMOV UR23, 0x40004040 ;  /* 0x4000404000177882 */ /* 0x000fe20000000000 */
[----:B------:R-:W-:Y:S01]  /*13d0*/  UMOV UR29, 0x40004040 ;  /* 0x40004040001d7882 */ /* 0x000fe20000000000 */
[----:B------:R-:W-:Y:S01]  /*13e0*/  UMOV UR27, 0x40004040 ;  /* 0x40004040001b7882 */ /* 0x000fe20000000000 */
[----:B------:R-:W-:Y:S01]  /*13f0*/  UMOV UR33, 0x40004040 ;  /* 0x4000404000217882 */ /* 0x000fe20000000000 */
[----:B------:R-:W-:Y:S01]  /*1400*/  UMOV UR31, 0x40004040 ;  /* 0x40004040001f7882 */ /* 0x000fe20000000000 */
[----:B-1----:R-:W-:Y:S02]  /*1410*/  R2UR UR18, R0 ;  /* 0x00000000001272ca */ /* 0x002fe400000e0000 */
[----:B------:R-:W-:Y:S02]  /*1420*/  R2UR UR20, R2 ;  /* 0x00000000021472ca */ /* 0x000fe400000e0000 */
[----:B------:R-:W-:Y:S04]  /*1430*/  SEL R0, RZ, 0x1, P0 ;  /* 0x00000001ff007807 */ /* 0x000fe80000000000 */
[----:B------:R-:W-:Y:S01]  /*1440*/  LOP3.LUT R4, R4, R0, RZ, 0x3c, !PT ;  /* 0x0000000004047212 */ /* 0x000fe200078e3cff */
[----:B------:R-:W-:Y:S04]  /*1450*/  IMAD.U32 R0, RZ, RZ, UR9 ;  /* 0x00000009ff007e24 */ /* 0x000fe8000f8e00ff */
[----:B------:R-:W-:Y:S01]  /*1460*/  UIADD3 UR22, UPT, UPT, UR18, 0x2, URZ ;  /* 0x0000000212167890 */ /* 0x000fe2000fffe0ff */
[----:B------:R-:W-:Y:S01]  /*1470*/  IMAD.U32 R9, R4, -0x80000000, RZ ;  /* 0x8000000004097824 */ /* 0x000fe200078e00ff */
[----:B------:R-:W-:Y:S01]  /*1480*/  UIADD3 UR24, UPT, UPT, UR20, 0x2, URZ ;  /* 0x0000000214187890 */ /* 0x000fe2000fffe0ff */
[----:B------:R1:W-:Y:S01]  /*1490*/  UTCQMMA gdesc[UR20], gdesc[UR18], tmem[UR12], tmem[UR14], idesc[UR15], tmem[UR6], UP0 ;  /* 0x00060e1214007dea */ /* 0x0003e2000800030c */
[----:B------:R-:W-:Y:S02]  /*14a0*/  UIADD3 UR28, UPT, UPT, UR20, 0x4, URZ ;  /* 0x00000004141c7890 */ /* 0x000fe4000fffe0ff */
[----:B------:R-:W-:Y:S02]  /*14b0*/  UIADD3 UR26, UPT, UPT, UR18, 0x4, URZ ;  /* 0x00000004121a7890 */ /* 0x000fe4000fffe0ff */
[----:B------:R-:W-:Y:S02]  /*14c0*/  UIADD3 UR32, UPT, UPT, UR20, 0x6, URZ ;  /* 0x0000000614207890 */ /* 0x000fe4000fffe0ff */
[----:B------:R-:W-:Y:S01]  /*14d0*/  UIADD3 UR30, UPT, UPT, UR18, 0x6, URZ ;  /* 0x00000006121e7890 */ /* 0x000fe2000fffe0ff */
[----:B------:R1:W-:Y:S04]  /*14e0*/  UTCQMMA gdesc[UR24], gdesc[UR22], tmem[UR12], tmem[UR14], idesc[UR15], tmem[UR6], UPT ;  /* 0x00060e1618007dea */ /* 0x0003e8000b80030c */
[----:B------:R1:W-:Y:S04]  /*14f0*/  UTCQMMA gdesc[UR28], gdesc[UR26], tmem[UR12], tmem[UR14], idesc[UR15], tmem[UR6], UPT ;  /* 0x00060e1a1c007dea */ /* 0x0003e8000b80030c */
[----:B------:R1:W-:Y:S01]  /*1500*/  UTCQMMA gdesc[UR32], gdesc[UR30], tmem[UR12], tmem[UR14], idesc[UR15], tmem[UR6], UPT ;  /* 0x00060e1e20007dea */ /* 0x0003e2000b80030c */
[----:B------:R1:W-:Y:S01]  /*1510*/  UTCBAR [UR10], URZ ;  /* 0x000000ff0a0073e9 */ /* 0x0003e200080000ff */
[----:B------:R-:W2:Y:S02]  /*1520*/  SYNCS.PHASECHK.TRANS64.TRYWAIT P0, [UR13+0x31840], R9 ;  /* 0x03184009ff0075a7 */ /* 0x000ea4000800110d */
[----:B-12---:R-:W-:Y:S05]  /*1530*/  @!P0 BRA `(.L_x_21) ;  /* 0x0000002400d48947 */ /* 0x006fea0003800000 */
.L_x_54:
[----:B------:R-:W-:Y:S01]  /*1540*/  UIADD3 UR10, UPT, UPT, UR16, 0x1, URZ ;  /* 0x00000001100a7890 */ /* 0x000fe2000fffe0ff */
[----:B-1----:R-:W1:Y:S01]  /*1550*/  SHFL.IDX PT, R2, R6, R0, 0x1f ;  /* 0x00001f0006027589 */ /* 0x002e6200000e0000 */
[----:B------:R-:W-:Y:S02]  /*1560*/  UIADD3 UR13, UPT, UPT, UR13, 0x31820, URZ ;  /* 0x000318200d0d7890 */ /* 0x000fe4000fffe0ff */
[----:B------:R-:W-:Y:S05]  /*1570*/  USHF.L.U32 UR14, UR10, 0xd, URZ ;  /* 0x0000000d0a0e7899 */ /* 0x000fea00080006ff */
[----:B------:R-:W2:Y:S01]  /*1580*/  SHFL.IDX PT, R0, R5, R0, 0x1f ;  /* 0x00001f0005007589 */ /* 0x000ea200000e0000 */
[----:B------:R-:W-:Y:S01]  /*1590*/  USHF.L.U32 UR15, UR10, 0x4, URZ ;  /* 0x000000040a0f7899 */ /* 0x000fe200080006ff */
[----:B------:R-:W-:Y:S01]  /*15a0*/  NOP ;  /* 0x0000000000007918 */ /* 0x000fe20000000000 */
[----:B------:R-:W-:Y:S01]  /*15b0*/  ULOP3.LUT UR14, UR14, 0x6000, URZ, 0xc0, !UPT ;  /* 0x000060000e0e7892 */ /* 0x000fe2000f8ec0ff */
[----:B------:R-:W-:Y:S01]  /*15c0*/  NOP ;  /* 0x0000000000007918 */ /* 0x000fe20000000000 */
[----:B------:R-:W-:Y:S02]  /*15d0*/  ULOP3.LUT UR15, UR15, 0x30, URZ, 0xc0, !UPT ;  /* 0x000000300f0f7892 */ /* 0x000fe4000f8ec0ff */
[----:B------:R-:W-:Y:S02]  /*15e0*/  ULOP3.LUT UR14, UR14, 0x8b0, URZ, 0xfc, !UPT ;  /* 0x000008b00e0e7892 */ /* 0x000fe4000f8efcff */
[----:B------:R-:W-:Y:S02]  /*15f0*/  UISETP.NE.AND UP0, UPT, UR10, 0x37, UPT ;  /* 0x000000370a00788c */ /* 0x000fe4000bf05270 */
[----:B------:R-:W-:Y:S01]  /*1600*/  UPRMT UR15, UR15, 0x5410, UR14 ;  /* 0x000054100f0f7896 */ /* 0x000fe2000800000e */
[----:B------:R-:W-:Y:S02]  /*1610*/  UMOV UR21, 0x40004040 ;  /* 0x4000404000157882 */ /* 0x000fe40000000000 */
[----:B------:R-:W-:Y:S01]  /*1620*/  UMOV UR14, URZ ;  /* 0x000000ff000e7c82 */ /* 0x000fe20008000000 */
[----:B------:R-:W-:Y:S01]  /*1630*/  UMOV UR19, 0x40004040 ;  /* 0x4000404000137882 */ /* 0x000fe20000000000 */
[----:B------:R-:W-:Y:S01]  /*1640*/  UMOV UR25, 0x40004040 ;  /* 0x4000404000197882 */ /* 0x000fe20000000000 */
[----:B------:R-:W-:Y:S01]  /*1650*/  UMOV UR23, 0x40004040 ;  /* 0x4000404000177882 */ /* 0x000fe20000000000 */
[----:B------:R-:W-:Y:S01]  /*1660*/  UMOV UR29, 0x40004040 ;  /* 0x40004040001d7882 */ /* 0x000fe20000000000 */
[----:B-1----:R-:W-:Y:S01]  /*1670*/  R2UR UR20, R2 ;  /* 0x00000000021472ca */ /* 0x002fe200000e0000 */
[----:B------:R-:W-:Y:S01]  /*1680*/  UMOV UR27, 0x40004040 ;  /* 0x40004040001b7882 */ /* 0x000fe20000000000 */
[----:B--2---:R-:W-:Y:S01]  /*1690*/  R2UR UR18, R0 ;  /* 0x00000000001272ca */ /* 0x004fe200000e0000 */
[----:B------:R-:W-:Y:S01]  /*16a0*/  UMOV UR33, 0x40004040 ;  /* 0x4000404000217882 */ /* 0x000fe20000000000 */
[----:B------:R-:W-:Y:S09]  /*16b0*/  UMOV UR31, 0x40004040 ;  /* 0x40004040001f7882 */ /* 0x000ff20000000000 */
[----:B------:R-:W-:Y:S02]  /*16c0*/  UIADD3 UR24, UPT, UPT, UR20, 0x2, URZ ;  /* 0x0000000214187890 */ /* 0x000fe4000fffe0ff */
[----:B------:R-:W-:Y:S01]  /*16d0*/  UIADD3 UR22, UPT, UPT, UR18, 0x2, URZ ;  /* 0x0000000212167890 */ /* 0x000fe2000fffe0ff */
[----:B------:R1:W-:Y:S01]  /*16e0*/  UTCQMMA gdesc[UR20], gdesc[UR18], tmem[UR12], tmem[UR14], idesc[UR15], tmem[UR4], UPT ;  /* 0x00040e1214007dea */ /* 0x0003e2000b80030c */
        /* <DEDUP_REMOVED lines=8> */
[----:B------:R-:W-:Y:S05]  /*1770*/  BRA.U UP0, `(.L_x_22) ;  /* 0x0000000100087547 */ /* 0x000fea000b800000 */
[----:B------:R2:W-:Y:S01]  /*1780*/  UTCBAR [UR11], URZ ;  /* 0x000000ff0b0073e9 */ /* 0x0005e200080000ff */
[----:B------:R-:W-:Y:S01]  /*1790*/  NOP ;  /* 0x0000000000007918 */ /* 0x000fe20000000000 */
.L_x_22:
[----:B------:R-:W-:Y:S02]  /*17a0*/  UISETP.NE.AND UP0, UPT, UR9, 0x3, UPT ;  /* 0x000000030900788c */ /* 0x000fe4000bf05270 */
[----:B------:R-:W-:Y:S02]  /*17b0*/  UIADD3 UR9, UPT, UPT, UR9, 0x1, URZ ;  /* 0x0000000109097890 */ /* 0x000fe4000fffe0ff */
[----:B------:R-:W-:Y:S02]  /*17c0*/  UIADD3 UR16, UPT, UPT, UR16, 0x2, URZ ;  /* 0x0000000210107890 */ /* 0x000fe4000fffe0ff */
[----:B-1----:R-:W-:Y:S02]  /*17d0*/  USEL UR15, UR9, URZ, UP0 ;  /* 0x000000ff090f7287 */ /* 0x002fe40008000000 */
[----:B------:R-:W-:Y:S04]  /*17e0*/  UISETP.NE.AND UP0, UPT, UR16, 0x38, UPT ;  /* 0x000000381000788c */ /* 0x000fe8000bf05270 */
[----:B------:R-:W-:Y:S04]  /*17f0*/  ISETP.NE.AND P0, PT, RZ, UR15, PT ;  /* 0x0000000fff007c0c */ /* 0x000fe8000bf05270 */
[----:B------:R-:W-:Y:S04]  /*1800*/  SEL R0, RZ, 0x1, P0 ;  /* 0x00000001ff007807 */ /* 0x000fe80000000000 */
[----:B------:R-:W-:Y:S01]  /*1810*/  LOP3.LUT R4, R4, R0, RZ, 0x3c, !PT ;  /* 0x0000000004047212 */ /* 0x000fe200078e3cff */
[----:B------:R-:W-:Y:S06]  /*1820*/  BRA.U UP0, `(.L_x_23) ;  /* 0xfffffff900387547 */ /* 0x000fec000b83ffff */
[----:B------:R-:W-:-:S13]  /*1830*/  ISETP.NE.AND P0, PT, R3, UR17, PT ;  /* 0x0000001103007c0c */ /* 0x000fda000bf05270 */
[----:B--2---:R-:W-:Y:S05]  /*1840*/  @!P0 EXIT ;  /* 0x000000000000894d */ /* 0x004fea0003800000 */
[----:B------:R-:W-:Y:S01]  /*1850*/  UIADD3 UR17, UPT, UPT, UR17, 0x1, URZ ;  /* 0x0000000111117890 */ /* 0x000fe2000fffe0ff */
[----:B------:R-:W-:Y:S11]  /*1860*/  BRA `(.L_x_24) ;  /* 0xfffffff400ec7947 */ /* 0x000ff6000383ffff */
.L_x_11:
[----:B------:R-:W-:-:S13]  /*1870*/  ELECT P0, URZ, PT ;  /* 0x0000000000ff782f */ /* 0x000fda0003800000 */
[----:B------:R-:W-:Y:S05]  /*1880*/  @!P0 BRA `(.L_x_13) ;  /* 0x0000000800908947 */ /* 0x000fea0003800000 */
[----:B------:R-:W1:Y:S02]  /*1890*/  S2R R11, SR_CTAID.X ;  /* 0x00000000000b7919 */ /* 0x000e640000002500 */
[----:B-1----:R-:W-:-:S13]  /*18a0*/  ISETP.GE.U32.AND P0, PT, R11, R2, PT ;  /* 0x000000020b00720c */ /* 0x002fda0003f06070 */
[----:B------:R-:W-:Y:S05]  /*18b0*/  @P0 EXIT ;  /* 0x000000000000094d */ /* 0x000fea0003800000 */
[----:B------:R-:W1:Y:S01]  /*18c0*/  LDC.64 R14, c[0x0][0x348] ;  /* 0x0000d200ff0e7b82 */ /* 0x000e620000000a00 */
[----:B------:R-:W-:Y:S02]  /*18d0*/  LOP3.LUT R0, RZ, R11, RZ, 0x33, !PT ;  /* 0x0000000bff007212 */ /* 0x000fe400078e33ff */
[----:B------:R-:W-:-:S03]  /*18e0*/  CS2R R12, SRZ ;  /* 0x00000000000c7805 */ /* 0x000fc6000001ff00 */
[----:B------:R-:W-:Y:S02]  /*18f0*/  IMAD.IADD R0, R2, 0x1, R0 ;  /* 0x0000000102007824 */ /* 0x000fe400078e0200 */
[----:B------:R-:W2:Y:S02]  /*1900*/  LDC.64 R6, c[0x0][0x358] ;  /* 0x0000d600ff067b82 */ /* 0x000ea40000000a00 */
[----:B------:R-:W-:-:S04]  /*1910*/  IMAD.HI.U32 R10, R0, -0x2116a3b3, RZ ;  /* 0xdee95c4d000a7827 */ /* 0x000fc800078e00ff */
[----:B------:R-:W-:Y:S01]  /*1920*/  IMAD.MOV.U32 R0, RZ, RZ, R11 ;  /* 0x000000ffff007224 */ /* 0x000fe200078e000b */
[----:B------:R-:W-:-:S07]  /*1930*/  SHF.R.U32.HI R10, RZ, 0x7, R10 ;  /* 0x00000007ff0a7819 */ /* 0x000fce000001160a */
.L_x_30:
[----:B------:R-:W-:Y:S01]  /*1940*/  IMAD.HI.U32 R3, R0, -0x45d1745d, RZ ;  /* 0xba2e8ba300037827 */ /* 0x000fe200078e00ff */
[----:B------:R-:W-:-:S04]  /*1950*/  MOV R2, 0x19c0 ;  /* 0x000019c000027802 */ /* 0x000fc80000000f00 */
[----:B------:R-:W-:-:S05]  /*1960*/  SHF.R.U32.HI R3, RZ, 0x8, R3 ;  /* 0x00000008ff037819 */ /* 0x000fca0000011603 */
[C---:B------:R-:W-:Y:S02]  /*1970*/  IMAD R9, R3.reuse, -0x10, R20 ;  /* 0xfffffff003097824 */ /* 0x040fe400078e0214 */
[----:B------:R-:W-:-:S03]  /*1980*/  IMAD R0, R3, -0x160, R0 ;  /* 0xfffffea003007824 */ /* 0x000fc600078e0200 */
[----:B------:R-:W-:Y:S02]  /*1990*/  VIMNMX.U32 R9, PT, PT, R9, 0x10, PT ;  /* 0x0000001009097848 */ /* 0x000fe40003fe0000 */
[----:B-1----:R-:W-:Y:S02]  /*19a0*/  LOP3.LUT R5, R0, 0xffff, RZ, 0xc0, !PT ;  /* 0x0000ffff00057812 */ /* 0x002fe400078ec0ff */
[----:B-12---:R-:W-:Y:S05]  /*19b0*/  CALL.REL.NOINC `($__internal_3_$__cuda_sm20_div_u16) ;  /* 0x00000024007c7944 */ /* 0x006fea0003c00000 */
[----:B------:R-:W-:Y:S01]  /*19c0*/  PRMT R9, R9, 0x9910, RZ ;  /* 0x0000991009097816 */ /* 0x000fe200000000ff */
[----:B------:R-:W1:Y:S01]  /*19d0*/  S2R R8, SR_CgaCtaId ;  /* 0x0000000000087919 */ /* 0x000e620000008800 */
[----:B------:R-:W-:Y:S01]  /*19e0*/  PRMT R2, R40, 0x9910, RZ ;  /* 0x0000991028027816 */ /* 0x000fe200000000ff */
[----:B------:R-:W2:Y:S01]  /*19f0*/  LDC.64 R4, c[0x0][0x380] ;  /* 0x0000e000ff047b82 */ /* 0x000ea20000000a00 */
[----:B------:R-:W-:-:S03]  /*1a00*/  HFMA2 R16, -RZ, RZ, 0, 1.52587890625e-05 ;  /* 0x00000100ff107431 */ /* 0x000fc600000001ff */
[----:B------:R-:W-:Y:S01]  /*1a10*/  IMAD R2, R9, R2, RZ ;  /* 0x0000000209027224 */ /* 0x000fe200078e02ff */
[----:B------:R-:W-:-:S03]  /*1a20*/  LOP3.LUT R9, R40, 0xffff, RZ, 0xc0, !PT ;  /* 0x0000ffff28097812 */ /* 0x000fc600078ec0ff */
[----:B------:R-:W-:Y:S02]  /*1a30*/  IMAD.MOV R2, RZ, RZ, -R2 ;  /* 0x000000ffff027224 */ /* 0x000fe400078e0a02 */
[----:B------:R-:W-:-:S03]  /*1a40*/  IMAD R9, R9, 0xc0, RZ ;  /* 0x000000c009097824 */ /* 0x000fc600078e02ff */
[----:B------:R-:W-:-:S05]  /*1a50*/  PRMT R2, R2, 0x7710, RZ ;  /* 0x0000771002027816 */ /* 0x000fca00000000ff */
[----:B------:R-:W-:Y:S01]  /*1a60*/  IMAD.IADD R2, R0, 0x1, R2 ;  /* 0x0000000100027824 */ /* 0x000fe200078e0202 */
[----:B------:R-:W-:-:S04]  /*1a70*/  MOV R0, 0x400 ;  /* 0x0000040000007802 */ /* 0x000fc80000000f00 */
[----:B------:R-:W-:-:S05]  /*1a80*/  LOP3.LUT R2, R2, 0xffff, RZ, 0xc0, !PT ;  /* 0x0000ffff02027812 */ /* 0x000fca00078ec0ff */
[----:B------:R-:W-:Y:S01]  /*1a90*/  IMAD R2, R3, 0x10, R2 ;  /* 0x0000001003027824 */ /* 0x000fe200078e0202 */
[----:B-1----:R-:W-:Y:S01]  /*1aa0*/  LEA R8, R8, R0, 0x18 ;  /* 0x0000000008087211 */ /* 0x002fe200078ec0ff */
[----:B------:R-:W-:-:S03]  /*1ab0*/  IMAD.MOV.U32 R0, RZ, RZ, RZ ;  /* 0x000000ffff007224 */ /* 0x000fc600078e00ff */
[----:B------:R-:W-:-:S05]  /*1ac0*/  SHF.L.U32 R2, R2, 0x7, RZ ;  /* 0x0000000702027819 */ /* 0x000fca00000006ff */
[----:B--2---:R-:W-:-:S07]  /*1ad0*/  IMAD.WIDE.U32 R4, R2, 0x4, R4 ;  /* 0x0000000402047825 */ /* 0x004fce00078e0004 */
.L_x_29:
[----:B------:R-:W-:Y:S01]  /*1ae0*/  LOP3.LUT R12, R12, 0x1, RZ, 0x3c, !PT ;  /* 0x000000010c0c7812 */ /* 0x000fe200078e3cff */
[----:B------:R-:W-:Y:S05]  /*1af0*/  YIELD ;  /* 0x0000000000007946 */ /* 0x000fea0003800000 */
[----:B------:R-:W-:Y:S04]  /*1b00*/  SHF.L.U32 R3, R12, 0x1f, RZ ;  /* 0x0000001f0c037819 */ /* 0x000fe800000006ff */
[----:B-1----:R-:W1:Y:S02]  /*1b10*/  SYNCS.PHASECHK.TRANS64.TRYWAIT P0, [R8+URZ+0x31820], R3 ;  /* 0x03182003080075a7 */ /* 0x002e6400080011ff */
[----:B-12---:R-:W-:Y:S05]  /*1b20*/  @!P0 BRA `(.L_x_25) ;  /* 0x0000002000748947 */ /* 0x006fea0003800000 */
.L_x_56:
[----:B------:R-:W2:Y:S01]  /*1b30*/  LDCU.64 UR24, c[0x0][0x348] ;  /* 0x00006900ff1877ac */ /* 0x000ea20008000a00 */
[----:B------:R-:W-:Y:S01]  /*1b40*/  R2UR UR4, R6 ;  /* 0x00000000060472ca */ /* 0x000fe200000e0000 */
[----:B------:R-:W-:Y:S01]  /*1b50*/  IMAD.MOV.U32 R17, RZ, RZ, 0xa500 ;  /* 0x0000a500ff117424 */ /* 0x000fe200078e00ff */
[----:B------:R-:W-:Y:S01]  /*1b60*/  R2UR UR5, R7 ;  /* 0x00000000070572ca */ /* 0x000fe200000e0000 */
[----:B------:R-:W-:Y:S01]  /*1b70*/  UMOV UR6, 0x0 ;  /* 0x0000000000067882 */ /* 0x000fe20000000000 */
[----:B------:R-:W-:Y:S01]  /*1b80*/  R2UR UR19, R2 ;  /* 0x00000000021372ca */ /* 0x000fe200000e0000 */
[----:B------:R-:W-:Y:S01]  /*1b90*/  UMOV UR7, 0x10000000 ;  /* 0x1000000000077882 */ /* 0x000fe20000000000 */
[----:B------:R-:W-:Y:S02]  /*1ba0*/  R2UR UR15, R0 ;  /* 0x00000000000f72ca */ /* 0x000fe400000e0000 */
[----:B------:R-:W-:Y:S02]  /*1bb0*/  R2UR UR22, R9 ;  /* 0x00000000091672ca */ /* 0x000fe400000e0000 */
[C---:B------:R-:W-:Y:S02]  /*1bc0*/  IADD3 R22, P0, PT, R14.reuse, 0xc0, RZ ;  /* 0x000000c00e167810 */ /* 0x040fe40007f1e0ff */
[----:B------:R-:W-:Y:S02]  /*1bd0*/  IADD3 R24, P1, PT, R14, 0x40, RZ ;  /* 0x000000400e187810 */ /* 0x000fe40007f3e0ff */
[----:B------:R-:W-:Y:S01]  /*1be0*/  R2UR UR26, R22 ;  /* 0x00000000161a72ca */ /* 0x000fe200000e0000 */
[----:B------:R-:W3:Y:S01]  /*1bf0*/  LDG.E.CONSTANT R3, desc[UR4][R4.64] ;  /* 0x0000000404037981 */ /* 0x000ee2000c1e9900 */
[----:B------:R-:W-:Y:S01]  /*1c00*/  R2UR UR9, R8 ;  /* 0x00000000080972ca */ /* 0x000fe200000e0000 */
[--C-:B------:R-:W-:Y:S01]  /*1c10*/  IMAD.X R23, RZ, RZ, R15.reuse, P0 ;  /* 0x000000ffff177224 */ /* 0x100fe200000e060f */
[----:B------:R-:W-:Y:S01]  /*1c20*/  R2UR UR18, R16 ;  /* 0x00000000101272ca */ /* 0x000fe200000e0000 */
[----:B------:R-:W-:Y:S01]  /*1c30*/  IMAD.X R25, RZ, RZ, R15, P1 ;  /* 0x000000ffff197224 */ /* 0x000fe200008e060f */
[----:B------:R-:W-:Y:S01]  /*1c40*/  R2UR UR30, R24 ;  /* 0x00000000181e72ca */ /* 0x000fe200000e0000 */
[----:B------:R-:W-:Y:S01]  /*1c50*/  UMOV UR14, UR19 ;  /* 0x00000013000e7c82 */ /* 0x000fe20008000000 */
[----:B------:R-:W-:Y:S02]  /*1c60*/  R2UR UR27, R23 ;  /* 0x00000000171b72ca */ /* 0x000fe400000e0000 */
[----:B------:R-:W-:Y:S05]  /*1c70*/  R2UR UR31, R25 ;  /* 0x00000000191f72ca */ /* 0x000fea00000e0000 */
[----:B------:R-:W-:Y:S02]  /*1c80*/  UIADD3 UR17, UPT, UPT, UR9, 0x31800, URZ ;  /* 0x0003180009117890 */ /* 0x000fe4000fffe0ff */
[----:B------:R-:W-:Y:S02]  /*1c90*/  UIADD3 UR18, UPT, UPT, UR18, -0x100, URZ ;  /* 0xffffff0012127890 */ /* 0x000fe4000fffe0ff */
[----:B------:R-:W-:Y:S02]  /*1ca0*/  UIADD3 UR16, UPT, UPT, UR9, 0x8000, URZ ;  /* 0x0000800009107890 */ /* 0x000fe4000fffe0ff */
[----:B------:R-:W-:Y:S02]  /*1cb0*/  UIADD3 UR8, UPT, UPT, UR9, 0x18000, URZ ;  /* 0x0001800009087890 */ /* 0x000fe4000fffe0ff */
[----:B------:R-:W-:Y:S02]  /*1cc0*/  UIADD3 UR12, UPT, UPT, UR9, 0x30000, URZ ;  /* 0x00030000090c7890 */ /* 0x000fe4000fffe0ff */
[----:B------:R-:W-:Y:S01]  /*1cd0*/  UIADD3 UR20, UPT, UPT, UR9, 0x30800, URZ ;  /* 0x0003080009147890 */ /* 0x000fe2000fffe0ff */
[----:B------:R-:W-:Y:S02]  /*1ce0*/  UMOV UR10, UR18 ;  /* 0x00000012000a7c82 */ /* 0x000fe40008000000 */
[----:B------:R4:W-:Y:S01]  /*1cf0*/  UTMALDG.2D [UR16], [UR30], desc[UR6] ;  /* 0x000006101e0075b4 */ /* 0x0009e20008009000 */
[----:B------:R-:W-:Y:S01]  /*1d00*/  UMOV UR9, UR17 ;  /* 0x0000001100097c82 */ /* 0x000fe20008000000 */
[----:B------:R-:W-:Y:S01]  /*1d10*/  UMOV UR13, UR17 ;  /* 0x00000011000d7c82 */ /* 0x000fe20008000000 */
[----:B------:R-:W-:Y:S01]  /*1d20*/  UMOV UR21, UR17 ;  /* 0x0000001100157c82 */ /* 0x000fe20008000000 */
[C---:B-1-3--:R-:W-:Y:S01]  /*1d30*/  IMAD.SHL.U32 R19, R3.reuse, 0x1000, RZ ;  /* 0x0000100003137824 */ /* 0x04afe200078e00ff */
[C---:B------:R-:W-:Y:S01]  /*1d40*/  ISETP.GT.AND P0, PT, R3.reuse, RZ, PT ;  /* 0x000000ff0300720c */ /* 0x040fe20003f04270 */
[----:B--2---:R-:W-:Y:S01]  /*1d50*/  UIADD3 UR28, UP2, UPT, UR24, 0x140, URZ ;  /* 0x00000140181c7890 */ /* 0x004fe2000ff5e0ff */
[----:B------:R-:W-:Y:S01]  /*1d60*/  R2UR UR4, R3 ;  /* 0x00000000030472ca */ /* 0x000fe200000e0000 */
[----:B------:R-:W-:Y:S01]  /*1d70*/  UIADD3 UR24, UP1, UPT, UR24, 0x1c0, URZ ;  /* 0x000001c018187890 */ /* 0x000fe2000ff3e0ff */
[----:B------:R-:W-:Y:S01]  /*1d80*/  SEL R19, R19, RZ, P0 ;  /* 0x000000ff13137207 */ /* 0x000fe20000000000 */
[----:B------:R-:W-:Y:S01]  /*1d90*/  UIADD3.X UR29, UPT, UPT, URZ, UR25, URZ, UP2, !UPT ;  /* 0x00000019ff1d7290 */ /* 0x000fe200097fe4ff */
[----:B------:R-:W-:Y:S01]  /*1da0*/  IMAD.U32 R3, R12, -0x80000000, RZ ;  /* 0x800000000c037824 */ /* 0x000fe200078e00ff */
[----:B------:R-:W-:Y:S02]  /*1db0*/  UIADD3.X UR25, UPT, UPT, URZ, UR25, URZ, UP1, !UPT ;  /* 0x00000019ff197290 */ /* 0x000fe40008ffe4ff */
[----:B------:R-:W-:Y:S05]  /*1dc0*/  IMAD.IADD R19, R9, 0x1, R19 ;  /* 0x0000000109137824 */ /* 0x000fea00078e0213 */
[----:B------:R-:W-:Y:S01]  /*1dd0*/  R2UR UR11, R19 ;  /* 0x00000000130b72ca */ /* 0x000fe200000e0000 */
[----:B------:R-:W-:Y:S04]  /*1de0*/  UISETP.LT.AND UP0, UPT, URZ, UR4, UPT ;  /* 0x00000004ff00728c */ /* 0x000fe8000bf01270 */
[----:B------:R-:W-:Y:S04]  /*1df0*/  USEL UR4, URZ, UR4, !UP0 ;  /* 0x00000004ff047287 */ /* 0x000fe8000c000000 */
[----:B------:R-:W-:Y:S04]  /*1e00*/  UIMAD UR23, UR4, 0xe, UR15 ;  /* 0x0000000e041778a4 */ /* 0x000fe8000f8e020f */
[----:B------:R4:W-:Y:S01]  /*1e10*/  UTMALDG.2D [UR8], [UR26], desc[UR6] ;  /* 0x000006081a0075b4 */ /* 0x0009e20008009000 */
[----:B------:R4:W-:Y:S04]  /*1e20*/  UTMALDG.2D [UR12], [UR28], desc[UR6] ;  /* 0x0000060c1c0075b4 */ /* 0x0009e80008009000 */
[----:B------:R4:W-:Y:S01]  /*1e30*/  UTMALDG.2D [UR20], [UR24], desc[UR6] ;  /* 0x00000614180075b4 */ /* 0x0009e20008009000 */
[----:B------:R4:W-:Y:S01]  /*1e40*/  SYNCS.ARRIVE.TRANS64 RZ, [R8+URZ+0x31800], R17 ;  /* 0x0318001108ff79a7 */ /* 0x0009e200080000ff */
[----:B------:R-:W1:Y:S02]  /*1e50*/  SYNCS.PHASECHK.TRANS64.TRYWAIT P0, [R8+URZ+0x31828], R3 ;  /* 0x03182803080075a7 */ /* 0x000e6400080011ff */
[----:B-1--4-:R-:W-:Y:S05]  /*1e60*/  @!P0 BRA `(.L_x_26) ;  /* 0x0000001c00c08947 */ /* 0x012fea0003800000 */
.L_x_58:
[----:B------:R-:W-:Y:S01]  /*1e70*/  R2UR UR4, R8 ;  /* 0x00000000080472ca */ /* 0x000fe200000e0000 */
[----:B------:R-:W-:Y:S01]  /*1e80*/  UMOV UR14, 0x0 ;  /* 0x00000000000e7882 */ /* 0x000fe20000000000 */
[----:B------:R-:W-:Y:S01]  /*1e90*/  R2UR UR10, R16 ;  /* 0x00000000100a72ca */ /* 0x000fe200000e0000 */
[----:B------:R-:W-:Y:S01]  /*1ea0*/  UMOV UR15, 0x10000000 ;  /* 0x10000000000f7882 */ /* 0x000fe20000000000 */
[----:B------:R-:W-:Y:S01]  /*1eb0*/  R2UR UR16, R24 ;  /* 0x00000000181072ca */ /* 0x000fe200000e0000 */
[----:B------:R-:W-:Y:S01]  /*1ec0*/  IMAD.MOV.U32 R18, RZ, RZ, 0xa000 ;  /* 0x0000a000ff127424 */ /* 0x000fe200078e00ff */
[----:B------:R-:W-:Y:S02]  /*1ed0*/  R2UR UR17, R25 ;  /* 0x00000000191172ca */ /* 0x000fe400000e0000 */
[----:B------:R-:W-:Y:S02]  /*1ee0*/  R2UR UR11, R2 ;  /* 0x00000000020b72ca */ /* 0x000fe400000e0000 */
[----:B------:R-:W-:Y:S02]  /*1ef0*/  R2UR UR12, R22 ;  /* 0x00000000160c72ca */ /* 0x000fe400000e0000 */
[----:B------:R-:W-:Y:S01]  /*1f00*/  R2UR UR13, R23 ;  /* 0x00000000170d72ca */ /* 0x000fe200000e0000 */
[----:B------:R-:W-:Y:S01]  /*1f10*/  UIADD3 UR9, UPT, UPT, UR4, 0x31808, URZ ;  /* 0x0003180804097890 */ /* 0x000fe2000fffe0ff */
[----:B------:R-:W-:Y:S01]  /*1f20*/  R2UR UR7, R19 ;  /* 0x00000000130772ca */ /* 0x000fe200000e0000 */
[----:B------:R-:W-:Y:S02]  /*1f30*/  UIADD3 UR10, UPT, UPT, UR10, -0x80, URZ ;  /* 0xffffff800a0a7890 */ /* 0x000fe4000fffe0ff */
[----:B------:R-:W-:Y:S02]  /*1f40*/  UIADD3 UR8, UPT, UPT, UR4, 0xc000, URZ ;  /* 0x0000c00004087890 */ /* 0x000fe4000fffe0ff */
[----:B------:R-:W-:Y:S01]  /*1f50*/  UIADD3 UR4, UPT, UPT, UR4, 0x1e000, URZ ;  /* 0x0001e00004047890 */ /* 0x000fe2000fffe0ff */
[----:B------:R-:W-:Y:S02]  /*1f60*/  UMOV UR5, UR9 ;  /* 0x0000000900057c82 */ /* 0x000fe40008000000 */
[----:B------:R-:W-:Y:S04]  /*1f70*/  UMOV UR6, UR10 ;  /* 0x0000000a00067c82 */ /* 0x000fe80008000000 */
[----:B------:R2:W-:Y:S02]  /*1f80*/  UTMALDG.2D [UR8], [UR16], desc[UR14] ;  /* 0x00000e08100075b4 */ /* 0x0005e40008009000 */
[----:B------:R2:W-:Y:S01]  /*1f90*/  UTMALDG.2D [UR4], [UR12], desc[UR14] ;  /* 0x00000e040c0075b4 */ /* 0x0005e20008009000 */
[----:B------:R2:W-:Y:S01]  /*1fa0*/  SYNCS.ARRIVE.TRANS64 RZ, [R8+URZ+0x31808], R18 ;  /* 0x0318081208ff79a7 */ /* 0x0005e200080000ff */
[----:B------:R-:W3:Y:S02]  /*1fb0*/  SYNCS.PHASECHK.TRANS64.TRYWAIT P0, [R8+URZ+0x31830], R3 ;  /* 0x03183003080075a7 */ /* 0x000ee400080011ff */
[----:B--23--:R-:W-:Y:S05]  /*1fc0*/  @!P0 BRA `(.L_x_27) ;  /* 0x0000001c00848947 */ /* 0x00cfea0003800000 */
.L_x_60:
[----:B------:R-:W-:Y:S01]  /*1fd0*/  R2UR UR4, R8 ;  /* 0x00000000080472ca */ /* 0x000fe200000e0000 */
[----:B------:R-:W-:Y:S01]  /*1fe0*/  UMOV UR14, 0x0 ;  /* 0x00000000000e7882 */ /* 0x000fe20000000000 */
[----:B------:R-:W-:Y:S01]  /*1ff0*/  R2UR UR10, R16 ;  /* 0x00000000100a72ca */ /* 0x000fe200000e0000 */
[----:B------:R-:W-:Y:S01]  /*2000*/  UMOV UR15, 0x10000000 ;  /* 0x10000000000f7882 */ /* 0x000fe20000000000 */
[----:B------:R-:W-:Y:S01]  /*2010*/  R2UR UR16, R24 ;  /* 0x00000000181072ca */ /* 0x000fe200000e0000 */
[----:B------:R-:W-:Y:S01]  /*2020*/  VIADD R17, R16, 0x80 ;  /* 0x0000008010117836 */ /* 0x000fe20000000000 */
[----:B------:R-:W-:Y:S02]  /*2030*/  R2UR UR17, R25 ;  /* 0x00000000191172ca */ /* 0x000fe400000e0000 */
[----:B------:R-:W-:Y:S02]  /*2040*/  R2UR UR11, R2 ;  /* 0x00000000020b72ca */ /* 0x000fe400000e0000 */
[----:B------:R-:W-:Y:S02]  /*2050*/  R2UR UR12, R22 ;  /* 0x00000000160c72ca */ /* 0x000fe400000e0000 */
[----:B------:R-:W-:Y:S01]  /*2060*/  R2UR UR13, R23 ;  /* 0x00000000170d72ca */ /* 0x000fe200000e0000 */
[----:B------:R-:W-:Y:S01]  /*2070*/  UIADD3 UR9, UPT, UPT, UR4, 0x31810, URZ ;  /* 0x0003181004097890 */ /* 0x000fe2000fffe0ff */
[----:B------:R-:W-:Y:S01]  /*2080*/  R2UR UR7, R19 ;  /* 0x00000000130772ca */ /* 0x000fe200000e0000 */
[----:B------:R-:W-:Y:S02]  /*2090*/  UIADD3 UR8, UPT, UPT, UR4, 0x10000, URZ ;  /* 0x0001000004087890 */ /* 0x000fe4000fffe0ff */
[----:B------:R-:W-:Y:S01]  /*20a0*/  UIADD3 UR4, UPT, UPT, UR4, 0x24000, URZ ;  /* 0x0002400004047890 */ /* 0x000fe2000fffe0ff */
[----:B------:R-:W-:Y:S02]  /*20b0*/  UMOV UR6, UR10 ;  /* 0x0000000a00067c82 */ /* 0x000fe40008000000 */
[----:B------:R-:W-:Y:S04]  /*20c0*/  UMOV UR5, UR9 ;  /* 0x0000000900057c82 */ /* 0x000fe80008000000 */
[----:B------:R2:W-:Y:S03]  /*20d0*/  UTMALDG.2D [UR8], [UR16], desc[UR14] ;  /* 0x00000e08100075b4 */ /* 0x0005e60008009000 */
[----:B------:R2:W-:Y:S01]  /*20e0*/  UTMALDG.2D [UR4], [UR12], desc[UR14] ;  /* 0x00000e040c0075b4 */ /* 0x0005e20008009000 */
[----:B------:R2:W-:Y:S01]  /*20f0*/  SYNCS.ARRIVE.TRANS64 RZ, [R8+URZ+0x31810], R18 ;  /* 0x0318101208ff79a7 */ /* 0x0005e200080000ff */
[----:B------:R-:W3:Y:S02]  /*2100*/  SYNCS.PHASECHK.TRANS64.TRYWAIT P0, [R8+URZ+0x31838], R3 ;  /* 0x03183803080075a7 */ /* 0x000ee400080011ff */
[----:B--23--:R-:W-:Y:S05]  /*2110*/  @!P0 BRA `(.L_x_28) ;  /* 0x0000001c004c8947 */ /* 0x00cfea0003800000 */
.L_x_62:
[----:B------:R-:W-:Y:S01]  /*2120*/  R2UR UR4, R8 ;  /* 0x00000000080472ca */ /* 0x000fe200000e0000 */
[----:B------:R-:W-:Y:S01]  /*2130*/  UMOV UR14, 0x0 ;  /* 0x00000000000e7882 */ /* 0x000fe20000000000 */
[----:B------:R-:W-:Y:S01]  /*2140*/  R2UR UR16, R24 ;  /* 0x00000000181072ca */ /* 0x000fe200000e0000 */
[----:B------:R-:W-:Y:S01]  /*2150*/  UMOV UR15, 0x10000000 ;  /* 0x10000000000f7882 */ /* 0x000fe20000000000 */
[----:B------:R-:W-:Y:S01]  /*2160*/  R2UR UR17, R25 ;  /* 0x00000000191172ca */ /* 0x000fe200000e0000 */
[----:B------:R-:W-:Y:S01]  /*2170*/  VIADD R16, R16, 0x200 ;  /* 0x0000020010107836 */ /* 0x000fe20000000000 */
[----:B------:R-:W-:Y:S01]  /*2180*/  R2UR UR10, R17 ;  /* 0x00000000110a72ca */ /* 0x000fe200000e0000 */
[----:B------:R-:W-:Y:S01]  /*2190*/  VIADD R0, R0, 0x1 ;  /* 0x0000000100007836 */ /* 0x000fe20000000000 */
[----:B------:R-:W-:Y:S02]  /*21a0*/  R2UR UR11, R2 ;  /* 0x00000000020b72ca */ /* 0x000fe400000e0000 */
[----:B------:R-:W-:Y:S02]  /*21b0*/  R2UR UR12, R22 ;  /* 0x00000000160c72ca */ /* 0x000fe400000e0000 */
[----:B------:R-:W-:Y:S01]  /*21c0*/  R2UR UR13, R23 ;  /* 0x00000000170d72ca */ /* 0x000fe200000e0000 */
[----:B------:R-:W-:Y:S01]  /*21d0*/  UIADD3 UR9, UPT, UPT, UR4, 0x31818, URZ ;  /* 0x0003181804097890 */ /* 0x000fe2000fffe0ff */
[----:B------:R-:W-:Y:S01]  /*21e0*/  R2UR UR7, R19 ;  /* 0x00000000130772ca */ /* 0x000fe200000e0000 */
[----:B------:R-:W-:Y:S01]  /*21f0*/  UIADD3 UR8, UPT, UPT, UR4, 0x14000, URZ ;  /* 0x0001400004087890 */ /* 0x000fe2000fffe0ff */
[----:B------:R-:W-:Y:S01]  /*2200*/  ISETP.NE.AND P0, PT, R16, 0x1d00, PT ;  /* 0x00001d001000780c */ /* 0x000fe20003f05270 */
[----:B------:R-:W-:Y:S02]  /*2210*/  UIADD3 UR4, UPT, UPT, UR4, 0x2a000, URZ ;  /* 0x0002a00004047890 */ /* 0x000fe4000fffe0ff */
[----:B------:R-:W-:Y:S01]  /*2220*/  UMOV UR6, UR10 ;  /* 0x0000000a00067c82 */ /* 0x000fe20008000000 */
[----:B------:R-:W-:Y:S04]  /*2230*/  UMOV UR5, UR9 ;  /* 0x0000000900057c82 */ /* 0x000fe80008000000 */
[----:B------:R2:W-:Y:S03]  /*2240*/  UTMALDG.2D [UR8], [UR16], desc[UR14] ;  /* 0x00000e08100075b4 */ /* 0x0005e60008009000 */
[----:B------:R2:W-:Y:S01]  /*2250*/  UTMALDG.2D [UR4], [UR12], desc[UR14] ;  /* 0x00000e040c0075b4 */ /* 0x0005e20008009000 */
[----:B------:R2:W-:Y:S01]  /*2260*/  SYNCS.ARRIVE.TRANS64 RZ, [R8+URZ+0x31818], R18 ;  /* 0x0318181208ff79a7 */ /* 0x0005e200080000ff */
[----:B------:R-:W-:Y:S05]  /*2270*/  @P0 BRA `(.L_x_29) ;  /* 0xfffffff800180947 */ /* 0x000fea000383ffff */
[----:B------:R-:W-:-:S13]  /*2280*/  ISETP.NE.AND P0, PT, R13, R10, PT ;  /* 0x0000000a0d00720c */ /* 0x000fda0003f05270 */
[----:B--2---:R-:W-:Y:S05]  /*2290*/  @!P0 EXIT ;  /* 0x000000000000894d */ /* 0x004fea0003800000 */
[----:B------:R-:W-:-:S05]  /*22a0*/  IADD3 R13, PT, PT, R13, 0x1, RZ ;  /* 0x000000010d0d7810 */ /* 0x000fca0007ffe0ff */
[----:B------:R-:W-:Y:S01]  /*22b0*/  IMAD R0, R13, 0x93, R11 ;  /* 0x000000930d007824 */ /* 0x000fe200078e020b */
[----:B------:R-:W-:Y:S06]  /*22c0*/  BRA `(.L_x_30) ;  /* 0xfffffff4009c7947 */ /* 0x000fec000383ffff */
.L_x_13:
[----:B------:R-:W-:-:S04]  /*22d0*/  LOP3.LUT R0, R3, 0xfffffffc, RZ, 0xc0, !PT ;  /* 0xfffffffc03007812 */ /* 0x000fc800078ec0ff */
[----:B------:R-:W-:-:S13]  /*22e0*/  ISETP.NE.AND P0, PT, R0, 0x4, PT ;  /* 0x000000040000780c */ /* 0x000fda0003f05270 */
[----:B-1----:R-:W-:Y:S05]  /*22f0*/  @P0 EXIT ;  /* 0x000000000000094d */ /* 0x002fea0003800000 */
[----:B------:R-:W1:Y:S01]  /*2300*/  S2R R0, SR_CgaCtaId ;  /* 0x0000000000007919 */ /* 0x000e620000008800 */
[----:B------:R-:W-:-:S04]  /*2310*/  MOV R4, 0x400 ;  /* 0x0000040000047802 */ /* 0x000fc80000000f00 */
[----:B-1----:R-:W-:-:S05]  /*2320*/  LEA R0, R0, R4, 0x18 ;  /* 0x0000000400007211 */ /* 0x002fca00078ec0ff */
[----:B------:R-:W1:Y:S02]  /*2330*/  LDS R4, [R0+0x31880] ;  /* 0x0318800000047984 */ /* 0x000e640000000800 */
[----:B-1----:R-:W-:-:S13]  /*2340*/  ISETP.NE.AND P0, PT, R4, RZ, PT ;  /* 0x000000ff0400720c */ /* 0x002fda0003f05270 */
[----:B------:R-:W-:Y:S05]  /*2350*/  @!P0 BRA `(.L_x_31) ;  /* 0x0000000000048947 */ /* 0x000fea0003800000 */
[----:B------:R-:W-:Y:S05]  /*2360*/  BPT.TRAP 0x1 ;  /* 0x000000040000795c */ /* 0x000fea0000300000 */
.L_x_31:
[----:B------:R-:W1:Y:S01]  /*2370*/  S2UR UR4, SR_CTAID.X ;  /* 0x00000000000479c3 */ /* 0x000e620000002500 */
[----:B------:R-:W-:Y:S02]  /*2380*/  IADD3 R3, PT, PT, R3, -0x4, RZ ;  /* 0xfffffffc03037810 */ /* 0x000fe40007ffe0ff */
[----:B-1----:R-:W-:-:S13]  /*2390*/  ISETP.LE.U32.AND P0, PT, R2, UR4, PT ;  /* 0x0000000402007c0c */ /* 0x002fda000bf03070 */
[----:B------:R-:W-:Y:S05]  /*23a0*/  @P0 BRA `(.L_x_32) ;  /* 0x0000001400600947 */ /* 0x000fea0003800000 */
[----:B------:R-:W-:Y:S02]  /*23b0*/  IMAD.U32 R34, RZ, RZ, UR4 ;  /* 0x00000004ff227e24 */ /* 0x000fe4000f8e00ff */
[----:B------:R-:W-:Y:S02]  /*23c0*/  IMAD.SHL.U32 R32, R21, 0x10, RZ ;  /* 0x0000001015207824 */ /* 0x000fe400078e00ff */
[----:B------:R-:W-:Y:S01]  /*23d0*/  IMAD R33, R3, 0x20, R21 ;  /* 0x0000002003217824 */ /* 0x000fe200078e0215 */
[----:B------:R-:W-:Y:S01]  /*23e0*/  LOP3.LUT R23, RZ, R34, RZ, 0x33, !PT ;  /* 0x00000022ff177212 */ /* 0x000fe200078e33ff */
[----:B------:R-:W-:Y:S01]  /*23f0*/  IMAD.MOV.U32 R22, RZ, RZ, RZ ;  /* 0x000000ffff167224 */ /* 0x000fe200078e00ff */
[----:B------:R-:W-:Y:S01]  /*2400*/  LOP3.LUT R32, R32, 0x70, RZ, 0xc0, !PT ;  /* 0x0000007020207812 */ /* 0x000fe200078ec0ff */
[----:B------:R-:W-:Y:S01]  /*2410*/  IMAD.MOV.U32 R21, RZ, RZ, -0x1 ;  /* 0xffffffffff157424 */ /* 0x000fe200078e00ff */
[----:B------:R-:W-:Y:S01]  /*2420*/  PRMT R24, R34, 0x7610, R24 ;  /* 0x0000761022187816 */ /* 0x000fe20000000018 */
[----:B------:R-:W-:Y:S01]  /*2430*/  IMAD.IADD R23, R2, 0x1, R23 ;  /* 0x0000000102177824 */ /* 0x000fe200078e0217 */
[C---:B------:R-:W-:Y:S01]  /*2440*/  LOP3.LUT R31, R32.reuse, 0x10, RZ, 0x3c, !PT ;  /* 0x00000010201f7812 */ /* 0x040fe200078e3cff */
[----:B------:R-:W-:Y:S01]  /*2450*/  IMAD.SHL.U32 R33, R33, 0x80, RZ ;  /* 0x0000008021217824 */ /* 0x000fe200078e00ff */
[C---:B------:R-:W-:Y:S01]  /*2460*/  LOP3.LUT R30, R32.reuse, 0x20, RZ, 0x3c, !PT ;  /* 0x00000020201e7812 */ /* 0x040fe200078e3cff */
[----:B------:R-:W-:Y:S01]  /*2470*/  IMAD.HI.U32 R23, R23, -0x2116a3b3, RZ ;  /* 0xdee95c4d17177827 */ /* 0x000fe200078e00ff */
[----:B------:R-:W-:-:S02]  /*2480*/  LOP3.LUT R29, R32, 0x30, RZ, 0x3c, !PT ;  /* 0x00000030201d7812 */ /* 0x000fc400078e3cff */
[C---:B------:R-:W-:Y:S02]  /*2490*/  LOP3.LUT R28, R32.reuse, 0x40, RZ, 0x3c, !PT ;  /* 0x00000040201c7812 */ /* 0x040fe400078e3cff */
[----:B------:R-:W-:Y:S02]  /*24a0*/  SHF.R.U32.HI R23, RZ, 0x7, R23 ;  /* 0x00000007ff177819 */ /* 0x000fe40000011617 */
[C---:B------:R-:W-:Y:S02]  /*24b0*/  LOP3.LUT R27, R32.reuse, 0x50, RZ, 0x3c, !PT ;  /* 0x00000050201b7812 */ /* 0x040fe400078e3cff */
[C---:B------:R-:W-:Y:S01]  /*24c0*/  LOP3.LUT R26, R32.reuse, 0x60, RZ, 0x3c, !PT ;  /* 0x00000060201a7812 */ /* 0x040fe200078e3cff */
[----:B------:R-:W-:Y:S01]  /*24d0*/  IMAD.MOV R23, RZ, RZ, -R23 ;  /* 0x000000ffff177224 */ /* 0x000fe200078e0a17 */
[----:B------:R-:W-:-:S07]  /*24e0*/  LOP3.LUT R25, R32, 0x70, RZ, 0x3c, !PT ;  /* 0x0000007020197812 */ /* 0x000fce00078e3cff */
.L_x_43:
[----:B------:R-:W-:Y:S01]  /*24f0*/  IMAD.HI.U32 R41, R34, -0x45d1745d, RZ ;  /* 0xba2e8ba322297827 */ /* 0x000fe200078e00ff */
[----:B------:R-:W-:Y:S05]  /*2500*/  YIELD ;  /* 0x0000000000007946 */ /* 0x000fea0003800000 */
[----:B------:R-:W-:Y:S01]  /*2510*/  SHF.R.U32.HI R41, RZ, 0x8, R41 ;  /* 0x00000008ff297819 */ /* 0x000fe20000011629 */
[----:B------:R-:W-:Y:S01]  /*2520*/  VIADD R23, R23, 0x1 ;  /* 0x0000000117177836 */ /* 0x000fe20000000000 */
[----:B------:R-:W-:Y:S01]  /*2530*/  ISETP.NE.AND P2, PT, R3, RZ, PT ;  /* 0x000000ff0300720c */ /* 0x000fe20003f45270 */
[----:B------:R-:W-:Y:S01]  /*2540*/  VIADD R21, R21, 0x1 ;  /* 0x0000000115157836 */ /* 0x000fe20000000000 */
[C---:B-1----:R-:W-:Y:S01]  /*2550*/  PRMT R2, R41.reuse, 0x9910, RZ ;  /* 0x0000991029027816 */ /* 0x042fe200000000ff */
[----:B------:R-:W-:Y:S01]  /*2560*/  IMAD R44, R41, -0x10, R20 ;  /* 0xfffffff0292c7824 */ /* 0x000fe200078e0214 */
[----:B------:R-:W-:-:S03]  /*2570*/  ISETP.NE.AND P0, PT, R23, 0x1, PT ;  /* 0x000000011700780c */ /* 0x000fc60003f05270 */
[----:B------:R-:W-:Y:S01]  /*2580*/  IMAD R2, R2, 0x160, RZ ;  /* 0x0000016002027824 */ /* 0x000fe200078e02ff */
[----:B------:R-:W-:-:S03]  /*2590*/  VIMNMX.U32 R44, PT, PT, R44, 0x10, PT ;  /* 0x000000102c2c7848 */ /* 0x000fc60003fe0000 */
[----:B------:R-:W-:Y:S01]  /*25a0*/  IMAD.MOV R43, RZ, RZ, -R2 ;  /* 0x000000ffff2b7224 */ /* 0x000fe200078e0a02 */
[----:B------:R-:W-:Y:S01]  /*25b0*/  MOV R2, 0x2610 ;  /* 0x0000261000027802 */ /* 0x000fe20000000f00 */
[----:B------:R-:W-:-:S03]  /*25c0*/  IMAD.MOV.U32 R9, RZ, RZ, R44 ;  /* 0x000000ffff097224 */ /* 0x000fc600078e002c */
[----:B------:R-:W-:-:S05]  /*25d0*/  PRMT R43, R43, 0x7710, RZ ;  /* 0x000077102b2b7816 */ /* 0x000fca00000000ff */
[----:B------:R-:W-:-:S05]  /*25e0*/  IMAD.IADD R43, R43, 0x1, R24 ;  /* 0x000000012b2b7824 */ /* 0x000fca00078e0218 */
[----:B------:R-:W-:Y:S02]  /*25f0*/  LOP3.LUT R5, R43, 0xffff, RZ, 0xc0, !PT ;  /* 0x0000ffff2b057812 */ /* 0x000fe400078ec0ff */
[----:B------:R-:W-:Y:S05]  /*2600*/  CALL.REL.NOINC `($__internal_3_$__cuda_sm20_div_u16) ;  /* 0x0000001800687944 */ /* 0x000fea0003c00000 */
[C---:B------:R-:W-:Y:S01]  /*2610*/  IMAD.SHL.U32 R2, R21.reuse, 0x8, RZ ;  /* 0x0000000815027824 */ /* 0x040fe200078e00ff */
[----:B------:R-:W-:Y:S02]  /*2620*/  SHF.R.U32.HI R4, RZ, 0x1, R21 ;  /* 0x00000001ff047819 */ /* 0x000fe40000011615 */
[----:B------:R-:W-:Y:S02]  /*2630*/  LOP3.LUT R35, R21, 0x1, RZ, 0xc0, !PT ;  /* 0x0000000115237812 */ /* 0x000fe400078ec0ff */
[----:B------:R-:W-:Y:S02]  /*2640*/  LOP3.LUT R2, R2, 0x8, RZ, 0xc0, !PT ;  /* 0x0000000802027812 */ /* 0x000fe400078ec0ff */
[----:B------:R-:W-:Y:S01]  /*2650*/  LOP3.LUT R4, R4, 0x1, RZ, 0xc0, !PT ;  /* 0x0000000104047812 */ /* 0x000fe200078ec0ff */
[----:B------:R-:W-:Y:S02]  /*2660*/  IMAD R35, R35, 0xc0, RZ ;  /* 0x000000c023237824 */ /* 0x000fe400078e02ff */
[----:B------:R-:W-:-:S02]  /*2670*/  IMAD.IADD R2, R0, 0x1, R2 ;  /* 0x0000000100027824 */ /* 0x000fc400078e0202 */
[----:B------:R-:W-:-:S04]  /*2680*/  IMAD.U32 R4, R4, -0x80000000, RZ ;  /* 0x8000000004047824 */ /* 0x000fc800078e00ff */
[----:B------:R-:W1:Y:S02]  /*2690*/  SYNCS.PHASECHK.TRANS64.TRYWAIT P1, [R2+URZ+0x31860], R4 ;  /* 0x03186004020075a7 */ /* 0x000e6400080211ff */
[----:B-1----:R-:W-:Y:S05]  /*26a0*/  @!P1 BRA `(.L_x_33) ;  /* 0x0000001800049947 */ /* 0x002fea0003800000 */
.L_x_64:
[----:B------:R-:W-:Y:S01]  /*26b0*/  NOP ;  /* 0x0000000000007918 */ /* 0x000fe20000000000 */
[----:B------:R-:W-:Y:S05]  /*26c0*/  @P2 BRA `(.L_x_34) ;  /* 0x0000000000042947 */ /* 0x000fea0003800000 */
[----:B------:R-:W-:-:S04]  /*26d0*/  DEPBAR.LE SB0, 0x1 ;  /* 0x000080400000791a */ /* 0x000fc80000000000 */
.L_x_34:
[----:B------:R-:W-:Y:S05]  /*26e0*/  WARPSYNC.ALL ;  /* 0x0000000000007948 */ /* 0x000fea0003800000 */
[----:B------:R-:W-:Y:S01]  /*26f0*/  NOP ;  /* 0x0000000000007918 */ /* 0x000fe20000000000 */
[----:B------:R-:W-:Y:S01]  /*2700*/  BAR.SYNC.DEFER_BLOCKING 0x8, 0x80 ;  /* 0x0202000000007b1d */ /* 0x000fe20000010000 */
[C---:B------:R-:W-:Y:S01]  /*2710*/  R2UR UR5, R35.reuse ;  /* 0x00000000230572ca */ /* 0x040fe200000e0000 */
[----:B------:R-:W-:Y:S01]  /*2720*/  IMAD R42, R22, 0x4000, R33 ;  /* 0x00004000162a7824 */ /* 0x000fe200078e0221 */
[----:B------:R-:W-:Y:S02]  /*2730*/  R2UR UR4, R35 ;  /* 0x00000000230472ca */ /* 0x000fe400000e0000 */
[----:B------:R-:W-:-:S02]  /*2740*/  PRMT R44, R44, 0x9910, RZ ;  /* 0x000099102c2c7816 */ /* 0x000fc400000000ff */
[----:B------:R-:W-:-:S07]  /*2750*/  ISETP.NE.AND P1, PT, R3, RZ, PT ;  /* 0x000000ff0300720c */ /* 0x000fce0003f25270 */
[----:B------:R-:W2:Y:S01]  /*2760*/  LDTM.x8 R12, tmem[UR5] ;  /* 0x00000005000c79ee */ /* 0x000ea200081c0000 */
[C---:B------:R-:W-:Y:S01]  /*2770*/  R2UR UR5, R35.reuse ;  /* 0x00000000230572ca */ /* 0x040fe200000e0000 */
[----:B------:R-:W-:Y:S01]  /*2780*/  NOP ;  /* 0x0000000000007918 */ /* 0x000fe20000000000 */
[----:B-12---:R-:W1:Y:S01]  /*2790*/  LDTM.x8 R4, tmem[UR4+0x8] ;  /* 0x00000804000479ee */ /* 0x006e6200081c0000 */
[----:B------:R-:W-:Y:S02]  /*27a0*/  R2UR UR4, R35 ;  /* 0x00000000230472ca */ /* 0x000fe400000e0000 */
[----:B------:R-:W-:Y:S02]  /*27b0*/  F2FP.BF16.F32.PACK_AB R12, R13, R12 ;  /* 0x0000000c0d0c723e */ /* 0x000fe400000010ff */
[----:B------:R-:W-:Y:S02]  /*27c0*/  F2FP.BF16.F32.PACK_AB R13, R15, R14 ;  /* 0x0000000e0f0d723e */ /* 0x000fe400000010ff */
[----:B------:R-:W-:-:S02]  /*27d0*/  F2FP.BF16.F32.PACK_AB R14, R17, R16 ;  /* 0x00000010110e723e */ /* 0x000fc400000010ff */
[----:B------:R-:W-:Y:S02]  /*27e0*/  F2FP.BF16.F32.PACK_AB R15, R19, R18 ;  /* 0x00000012130f723e */ /* 0x000fe400000010ff */
[----:B------:R-:W-:Y:S02]  /*27f0*/  IADD3 R16, PT, PT, R0, R42, R32 ;  /* 0x0000002a00107210 */ /* 0x000fe40007ffe020 */
[----:B-1----:R-:W-:Y:S02]  /*2800*/  F2FP.BF16.F32.PACK_AB R4, R5, R4 ;  /* 0x000000040504723e */ /* 0x002fe400000010ff */
[----:B------:R-:W-:Y:S01]  /*2810*/  F2FP.BF16.F32.PACK_AB R5, R7, R6 ;  /* 0x000000060705723e */ /* 0x000fe200000010ff */
[----:B------:R1:W-:Y:S01]  /*2820*/  STS.128 [R16], R12 ;  /* 0x0000000c10007388 */ /* 0x0003e20000000c00 */
[----:B------:R-:W-:Y:S01]  /*2830*/  F2FP.BF16.F32.PACK_AB R6, R9, R8 ;  /* 0x000000080906723e */ /* 0x000fe200000010ff */
[----:B------:R-:W-:Y:S01]  /*2840*/  NOP ;  /* 0x0000000000007918 */ /* 0x000fe20000000000 */
[----:B------:R-:W-:-:S02]  /*2850*/  F2FP.BF16.F32.PACK_AB R7, R11, R10 ;  /* 0x0000000a0b07723e */ /* 0x000fc400000010ff */
[----:B------:R-:W-:-:S05]  /*2860*/  IADD3 R8, PT, PT, R0, R42, R31 ;  /* 0x0000002a00087210 */ /* 0x000fca0007ffe01f */
[----:B------:R2:W-:Y:S01]  /*2870*/  STS.128 [R8], R4 ;  /* 0x0000000408007388 */ /* 0x0005e20000000c00 */
[----:B-1----:R-:W2:Y:S01]  /*2880*/  LDTM.x8 R12, tmem[UR5+0x10] ;  /* 0x00001005000c79ee */ /* 0x002ea200081c0000 */
[----:B------:R-:W-:Y:S01]  /*2890*/  NOP ;  /* 0x0000000000007918 */ /* 0x000fe20000000000 */
[C---:B------:R-:W-:Y:S01]  /*28a0*/  R2UR UR5, R35.reuse ;  /* 0x00000000230572ca */ /* 0x040fe200000e0000 */
[----:B--2---:R-:W1:Y:S01]  /*28b0*/  LDTM.x8 R4, tmem[UR4+0x18] ;  /* 0x00001804000479ee */ /* 0x004e6200081c0000 */
        /* <DEDUP_REMOVED lines=23> */
[----:B-1----:R-:W-:Y:S02]  /*2a30*/  F2FP.BF16.F32.PACK_AB R36, R5, R4 ;  /* 0x000000040524723e */ /* 0x002fe400000010ff */
[C---:B------:R-:W-:Y:S02]  /*2a40*/  IADD3 R4, PT, PT, R0.reuse, R42, R28 ;  /* 0x0000002a00047210 */ /* 0x040fe40007ffe01c */
[----:B------:R-:W-:Y:S02]  /*2a50*/  F2FP.BF16.F32.PACK_AB R37, R7, R6 ;  /* 0x000000060725723e */ /* 0x000fe400000010ff */
[----:B------:R-:W-:Y:S01]  /*2a60*/  F2FP.BF16.F32.PACK_AB R38, R9, R8 ;  /* 0x000000080926723e */ /* 0x000fe200000010ff */
[----:B------:R1:W-:Y:S01]  /*2a70*/  STS.128 [R4], R12 ;  /* 0x0000000c04007388 */ /* 0x0003e20000000c00 */
[----:B------:R-:W-:Y:S01]  /*2a80*/  F2FP.BF16.F32.PACK_AB R39, R11, R10 ;  /* 0x0000000a0b27723e */ /* 0x000fe200000010ff */
[----:B------:R-:W-:Y:S01]  /*2a90*/  NOP ;  /* 0x0000000000007918 */ /* 0x000fe20000000000 */
[----:B------:R-:W-:-:S05]  /*2aa0*/  IADD3 R5, PT, PT, R0, R42, R27 ;  /* 0x0000002a00057210 */ /* 0x000fca0007ffe01b */
[----:B------:R2:W-:Y:S01]  /*2ab0*/  STS.128 [R5], R36 ;  /* 0x0000002405007388 */ /* 0x0005e20000000c00 */
[----:B-1----:R-:W2:Y:S01]  /*2ac0*/  LDTM.x8 R12, tmem[UR5+0x30] ;  /* 0x00003005000c79ee */ /* 0x002ea200081c0000 */
[----:B------:R-:W-:Y:S01]  /*2ad0*/  NOP ;  /* 0x0000000000007918 */ /* 0x000fe20000000000 */
[----:B--2---:R-:W1:Y:S01]  /*2ae0*/  LDTM.x8 R4, tmem[UR4+0x38] ;  /* 0x00003804000479ee */ /* 0x004e6200081c0000 */
[----:B------:R-:W-:Y:S01]  /*2af0*/  PRMT R36, R40, 0x9910, RZ ;  /* 0x0000991028247816 */ /* 0x000fe200000000ff */
[----:B------:R-:W-:-:S04]  /*2b00*/  IMAD.MOV.U32 R37, RZ, RZ, R44 ;  /* 0x000000ffff257224 */ /* 0x000fc800078e002c */
[----:B------:R-:W-:Y:S01]  /*2b10*/  IMAD R36, R36, R37, RZ ;  /* 0x0000002524247224 */ /* 0x000fe200078e02ff */
[----:B------:R-:W-:-:S03]  /*2b20*/  LOP3.LUT R37, R40, 0xffff, RZ, 0xc0, !PT ;  /* 0x0000ffff28257812 */ /* 0x000fc600078ec0ff */
[----:B------:R-:W-:Y:S02]  /*2b30*/  IMAD.MOV R36, RZ, RZ, -R36 ;  /* 0x000000ffff247224 */ /* 0x000fe400078e0a24 */
[----:B------:R-:W-:-:S03]  /*2b40*/  IMAD R37, R37, 0xc0, RZ ;  /* 0x000000c025257824 */ /* 0x000fc600078e02ff */
[----:B------:R-:W-:Y:S02]  /*2b50*/  PRMT R36, R36, 0x7710, RZ ;  /* 0x0000771024247816 */ /* 0x000fe400000000ff */
[----:B------:R-:W-:Y:S02]  /*2b60*/  F2FP.BF16.F32.PACK_AB R12, R13, R12 ;  /* 0x0000000c0d0c723e */ /* 0x000fe400000010ff */
[----:B------:R-:W-:Y:S01]  /*2b70*/  F2FP.BF16.F32.PACK_AB R13, R15, R14 ;  /* 0x0000000e0f0d723e */ /* 0x000fe200000010ff */
[----:B------:R-:W-:Y:S01]  /*2b80*/  IMAD.IADD R43, R43, 0x1, R36 ;  /* 0x000000012b2b7824 */ /* 0x000fe200078e0224 */
[----:B------:R-:W-:Y:S02]  /*2b90*/  F2FP.BF16.F32.PACK_AB R14, R17, R16 ;  /* 0x00000010110e723e */ /* 0x000fe400000010ff */
[----:B------:R-:W-:Y:S02]  /*2ba0*/  F2FP.BF16.F32.PACK_AB R15, R19, R18 ;  /* 0x00000012130f723e */ /* 0x000fe400000010ff */
[----:B-1----:R-:W-:-:S02]  /*2bb0*/  F2FP.BF16.F32.PACK_AB R4, R5, R4 ;  /* 0x000000040504723e */ /* 0x002fc400000010ff */
[----:B------:R-:W-:Y:S02]  /*2bc0*/  F2FP.BF16.F32.PACK_AB R5, R7, R6 ;  /* 0x000000060705723e */ /* 0x000fe400000010ff */
[----:B------:R-:W-:Y:S02]  /*2bd0*/  F2FP.BF16.F32.PACK_AB R6, R9, R8 ;  /* 0x000000080906723e */ /* 0x000fe400000010ff */
[C---:B------:R-:W-:Y:S02]  /*2be0*/  IADD3 R8, PT, PT, R0.reuse, R42, R26 ;  /* 0x0000002a00087210 */ /* 0x040fe40007ffe01a */
[----:B------:R-:W-:Y:S02]  /*2bf0*/  F2FP.BF16.F32.PACK_AB R7, R11, R10 ;  /* 0x0000000a0b07723e */ /* 0x000fe400000010ff */
[----:B------:R-:W-:Y:S01]  /*2c00*/  IADD3 R42, PT, PT, R0, R42, R25 ;  /* 0x0000002a002a7210 */ /* 0x000fe20007ffe019 */
[----:B------:R1:W-:Y:S01]  /*2c10*/  STS.128 [R8], R12 ;  /* 0x0000000c08007388 */ /* 0x0003e20000000c00 */
[----:B------:R-:W-:Y:S01]  /*2c20*/  NOP ;  /* 0x0000000000007918 */ /* 0x000fe20000000000 */
[----:B------:R-:W-:-:S02]  /*2c30*/  LOP3.LUT R43, R43, 0xffff, RZ, 0xc0, !PT ;  /* 0x0000ffff2b2b7812 */ /* 0x000fc400078ec0ff */
[----:B------:R1:W-:Y:S03]  /*2c40*/  STS.128 [R42], R4 ;  /* 0x000000042a007388 */ /* 0x0003e60000000c00 */
[----:B------:R-:W-:Y:S01]  /*2c50*/  IMAD R38, R41, 0x10, R43 ;  /* 0x0000001029267824 */ /* 0x000fe200078e022b */
[----:B------:R2:W-:Y:S06]  /*2c60*/  MEMBAR.ALL.CTA ;  /* 0x0000000000007992 */ /* 0x0005ec0000008000 */
[----:B--2---:R-:W2:Y:S01]  /*2c70*/  FENCE.VIEW.ASYNC.S ;  /* 0x00000000000073c6 */ /* 0x004ea20000000000 */
[----:B------:R-:W-:Y:S01]  /*2c80*/  IMAD.SHL.U32 R38, R38, 0x80, RZ ;  /* 0x0000008026267824 */ /* 0x000fe200078e00ff */
[----:B--2---:R-:W-:Y:S06]  /*2c90*/  BAR.SYNC.DEFER_BLOCKING 0x8, 0x80 ;  /* 0x0202000000007b1d */ /* 0x004fec0000010000 */
[----:B------:R-:W-:Y:S05]  /*2ca0*/  @P1 BRA `(.L_x_35) ;  /* 0x0000000000381947 */ /* 0x000fea0003800000 */
[----:B------:R-:W-:Y:S01]  /*2cb0*/  ELECT P2, URZ, PT ;  /* 0x0000000000ff782f */ /* 0x000fe20003840000 */
[----:B------:R-:W-:-:S12]  /*2cc0*/  BSSY.RECONVERGENT B0, `(.L_x_35) ;  /* 0x000000c000007945 */ /* 0x000fd80003800200 */
[----:B------:R-:W-:Y:S05]  /*2cd0*/  @!P2 BRA `(.L_x_36) ;  /* 0x000000000028a947 */ /* 0x000fea0003800000 */
[----:B------:R-:W2:Y:S01]  /*2ce0*/  LDCU.64 UR8, c[0x0][0x348] ;  /* 0x00006900ff0877ac */ /* 0x000ea20008000a00 */
[----:B------:R-:W-:Y:S02]  /*2cf0*/  R2UR UR7, R22 ;  /* 0x00000000160772ca */ /* 0x000fe400000e0000 */
[----:B------:R-:W-:Y:S02]  /*2d00*/  R2UR UR4, R0 ;  /* 0x00000000000472ca */ /* 0x000fe400000e0000 */
[----:B------:R-:W-:Y:S02]  /*2d10*/  R2UR UR5, R37 ;  /* 0x00000000250572ca */ /* 0x000fe400000e0000 */
[----:B------:R-:W-:-:S09]  /*2d20*/  R2UR UR6, R38 ;  /* 0x00000000260672ca */ /* 0x000fd200000e0000 */
[----:B------:R-:W-:Y:S02]  /*2d30*/  ULEA UR4, UR7, UR4, 0xe ;  /* 0x0000000407047291 */ /* 0x000fe4000f8e70ff */
[----:B--2---:R-:W-:-:S04]  /*2d40*/  UIADD3 UR8, UP0, UPT, UR8, 0x240, URZ ;  /* 0x0000024008087890 */ /* 0x004fc8000ff1e0ff */
[----:B------:R-:W-:-:S09]  /*2d50*/  UIADD3.X UR9, UPT, UPT, URZ, UR9, URZ, UP0, !UPT ;  /* 0x00000009ff097290 */ /* 0x000fd200087fe4ff */
[----:B------:R2:W-:Y:S02]  /*2d60*/  UTMASTG.2D [UR4], [UR8] ;  /* 0x00000004080073b5 */ /* 0x0005e40008008000 */
[----:B--2---:R0:W-:Y:S02]  /*2d70*/  UTMACMDFLUSH ;  /* 0x00000000000079b7 */ /* 0x0041e40000000000 */
.L_x_36:
[----:B------:R-:W-:Y:S05]  /*2d80*/  BSYNC.RECONVERGENT B0 ;  /* 0x0000000000007941 */ /* 0x000fea0003800200 */
.L_x_35:
[----:B------:R-:W-:Y:S05]  /*2d90*/  @P1 BRA `(.L_x_37) ;  /* 0x0000000000041947 */ /* 0x000fea0003800000 */
[----:B------:R-:W-:-:S04]  /*2da0*/  DEPBAR.LE SB0, 0x1 ;  /* 0x000080400000791a */ /* 0x000fc80000000000 */
.L_x_37:
[----:B------:R-:W-:Y:S01]  /*2db0*/  BAR.SYNC.DEFER_BLOCKING 0x8, 0x80 ;  /* 0x0202000000007b1d */ /* 0x000fe20000010000 */
[C---:B------:R-:W-:Y:S02]  /*2dc0*/  R2UR UR5, R35.reuse ;  /* 0x00000000230572ca */ /* 0x040fe400000e0000 */
[----:B------:R-:W-:Y:S02]  /*2dd0*/  R2UR UR4, R35 ;  /* 0x00000000230472ca */ /* 0x000fe400000e0000 */
[----:B------:R-:W-:-:S04]  /*2de0*/  LOP3.LUT R36, R22, 0x1, RZ, 0xc0, !PT ;  /* 0x0000000116247812 */ /* 0x000fc800078ec0ff */
[----:B------:R-:W-:-:S05]  /*2df0*/  LOP3.LUT R22, R36, 0x1, RZ, 0x3c, !PT ;  /* 0x0000000124167812 */ /* 0x000fca00078e3cff */
[----:B-1----:R-:W1:Y:S01]  /*2e00*/  LDTM.x8 R12, tmem[UR5+0x40] ;  /* 0x00004005000c79ee */ /* 0x002e6200081c0000 */
[----:B------:R-:W-:Y:S01]  /*2e10*/  IMAD R39, R22, 0x4000, R33 ;  /* 0x0000400016277824 */ /* 0x000fe200078e0221 */
[----:B------:R-:W-:Y:S01]  /*2e20*/  NOP ;  /* 0x0000000000007918 */ /* 0x000fe20000000000 */
[----:B-1----:R-:W1:Y:S01]  /*2e30*/  LDTM.x8 R4, tmem[UR4+0x48] ;  /* 0x00004804000479ee */ /* 0x002e6200081c0000 */
[----:B------:R-:W-:Y:S02]  /*2e40*/  F2FP.BF16.F32.PACK_AB R12, R13, R12 ;  /* 0x0000000c0d0c723e */ /* 0x000fe400000010ff */
[----:B------:R-:W-:Y:S02]  /*2e50*/  F2FP.BF16.F32.PACK_AB R13, R15, R14 ;  /* 0x0000000e0f0d723e */ /* 0x000fe400000010ff */
[----:B------:R-:W-:Y:S02]  /*2e60*/  F2FP.BF16.F32.PACK_AB R14, R17, R16 ;  /* 0x00000010110e723e */ /* 0x000fe400000010ff */
[----:B------:R-:W-:-:S02]  /*2e70*/  F2FP.BF16.F32.PACK_AB R15, R19, R18 ;  /* 0x00000012130f723e */ /* 0x000fc400000010ff */
[CC--:B------:R-:W-:Y:S02]  /*2e80*/  IADD3 R16, PT, PT, R0.reuse, R39.reuse, R32 ;  /* 0x0000002700107210 */ /* 0x0c0fe40007ffe020 */
[----:B-1----:R-:W-:Y:S02]  /*2e90*/  F2FP.BF16.F32.PACK_AB R4, R5, R4 ;  /* 0x000000040504723e */ /* 0x002fe400000010ff */
[----:B------:R-:W-:Y:S01]  /*2ea0*/  F2FP.BF16.F32.PACK_AB R5, R7, R6 ;  /* 0x000000060705723e */ /* 0x000fe200000010ff */
[----:B------:R1:W-:Y:S01]  /*2eb0*/  STS.128 [R16], R12 ;  /* 0x0000000c10007388 */ /* 0x0003e20000000c00 */
[----:B------:R-:W-:Y:S01]  /*2ec0*/  F2FP.BF16.F32.PACK_AB R6, R9, R8 ;  /* 0x000000080906723e */ /* 0x000fe200000010ff */
[----:B------:R-:W-:Y:S01]  /*2ed0*/  NOP ;  /* 0x0000000000007918 */ /* 0x000fe20000000000 */
[----:B------:R-:W-:Y:S02]  /*2ee0*/  F2FP.BF16.F32.PACK_AB R7, R11, R10 ;  /* 0x0000000a0b07723e */ /* 0x000fe400000010ff */
[----:B------:R-:W-:-:S05]  /*2ef0*/  IADD3 R8, PT, PT, R0, R39, R31 ;  /* 0x0000002700087210 */ /* 0x000fca0007ffe01f */
[----:B------:R2:W-:Y:S01]  /*2f00*/  STS.128 [R8], R4 ;  /* 0x0000000408007388 */ /* 0x0005e20000000c00 */
[----:B-1----:R-:W2:Y:S01]  /*2f10*/  LDTM.x8 R12, tmem[UR5+0x50] ;  /* 0x00005005000c79ee */ /* 0x002ea200081c0000 */
[----:B------:R-:W-:Y:S01]  /*2f20*/  NOP ;  /* 0x0000000000007918 */ /* 0x000fe20000000000 */
[----:B--2---:R-:W1:Y:S01]  /*2f30*/  LDTM.x8 R4, tmem[UR4+0x58] ;  /* 0x00005804000479ee */ /* 0x004e6200081c0000 */
        /* <DEDUP_REMOVED lines=36> */
[----:B-1----:R-:W-:Y:S02]  /*3180*/  F2FP.BF16.F32.PACK_AB R4, R5, R4 ;  /* 0x000000040504723e */ /* 0x002fe400000010ff */
[----:B------:R-:W-:Y:S02]  /*3190*/  F2FP.BF16.F32.PACK_AB R5, R7, R6 ;  /* 0x000000060705723e */ /* 0x000fe400000010ff */
[----:B------:R-:W-:Y:S02]  /*31a0*/  F2FP.BF16.F32.PACK_AB R6, R9, R8 ;  /* 0x000000080906723e */ /* 0x000fe400000010ff */
[CC--:B------:R-:W-:Y:S02]  /*31b0*/  IADD3 R8, PT, PT, R0.reuse, R39.reuse, R26 ;  /* 0x0000002700087210 */ /* 0x0c0fe40007ffe01a */
[----:B------:R-:W-:Y:S02]  /*31c0*/  F2FP.BF16.F32.PACK_AB R7, R11, R10 ;  /* 0x0000000a0b07723e */ /* 0x000fe400000010ff */
[----:B------:R-:W-:Y:S01]  /*31d0*/  IADD3 R39, PT, PT, R0, R39, R25 ;  /* 0x0000002700277210 */ /* 0x000fe20007ffe019 */
[----:B------:R1:W-:Y:S01]  /*31e0*/  STS.128 [R8], R40 ;  /* 0x0000002808007388 */ /* 0x0003e20000000c00 */
[----:B------:R-:W-:-:S03]  /*31f0*/  NOP ;  /* 0x0000000000007918 */ /* 0x000fc60000000000 */
[----:B------:R1:W-:Y:S01]  /*3200*/  STS.128 [R39], R4 ;  /* 0x0000000427007388 */ /* 0x0003e20000000c00 */
[----:B------:R2:W-:Y:S06]  /*3210*/  MEMBAR.ALL.CTA ;  /* 0x0000000000007992 */ /* 0x0005ec0000008000 */
[----:B--2---:R-:W2:Y:S02]  /*3220*/  FENCE.VIEW.ASYNC.S ;  /* 0x00000000000073c6 */ /* 0x004ea40000000000 */
        /* <DEDUP_REMOVED lines=11> */
[----:B--2---:R-:W-:Y:S02]  /*32e0*/  UIADD3 UR8, UP0, UPT, UR8, 0x240, URZ ;  /* 0x0000024008087890 */ /* 0x004fe4000ff1e0ff */
[----:B------:R-:W-:Y:S02]  /*32f0*/  UIADD3 UR5, UPT, UPT, UR5, 0x40, URZ ;  /* 0x0000004005057890 */ /* 0x000fe4000fffe0ff */
[----:B------:R-:W-:-:S09]  /*3300*/  UIADD3.X UR9, UPT, UPT, URZ, UR9, URZ, UP0, !UPT ;  /* 0x00000009ff097290 */ /* 0x000fd200087fe4ff */
[----:B------:R2:W-:Y:S02]  /*3310*/  UTMASTG.2D [UR4], [UR8] ;  /* 0x00000004080073b5 */ /* 0x0005e40008008000 */
[----:B--2---:R0:W-:Y:S02]  /*3320*/  UTMACMDFLUSH ;  /* 0x00000000000079b7 */ /* 0x0041e40000000000 */
.L_x_40:
[----:B------:R-:W-:Y:S05]  /*3330*/  BSYNC.RECONVERGENT B0 ;  /* 0x0000000000007941 */ /* 0x000fea0003800200 */
.L_x_39:
[----:B------:R-:W-:-:S04]  /*3340*/  DEPBAR.LE SB0, 0x1 ;  /* 0x000080400000791a */ /* 0x000fc80000000000 */
.L_x_38:
[----:B------:R-:W-:Y:S01]  /*3350*/  BAR.SYNC.DEFER_BLOCKING 0x8, 0x80 ;  /* 0x0202000000007b1d */ /* 0x000fe20000010000 */
[C---:B------:R-:W-:Y:S01]  /*3360*/  R2UR UR5, R35.reuse ;  /* 0x00000000230572ca */ /* 0x040fe200000e0000 */
[----:B-1----:R-:W-:Y:S01]  /*3370*/  IMAD R39, R36, 0x4000, R33 ;  /* 0x0000400024277824 */ /* 0x002fe200078e0221 */
[----:B------:R-:W-:Y:S01]  /*3380*/  R2UR UR4, R35 ;  /* 0x00000000230472ca */ /* 0x000fe200000e0000 */
[----:B------:R-:W-:-:S05]  /*3390*/  VIADD R2, R2, 0x31870 ;  /* 0x0003187002027836 */ /* 0x000fca0000000000 */
[----:B------:R-:W-:-:S05]  /*33a0*/  PRMT R2, RZ, 0x654, R2 ;  /* 0x00000654ff027816 */ /* 0x000fca0000000002 */
[----:B------:R-:W1:Y:S01]  /*33b0*/  LDTM.x8 R12, tmem[UR5+0x80] ;  /* 0x00008005000c79ee */ /* 0x000e6200081c0000 */
[----:B------:R-:W-:Y:S01]  /*33c0*/  NOP ;  /* 0x0000000000007918 */ /* 0x000fe20000000000 */
[----:B-1----:R-:W1:Y:S01]  /*33d0*/  LDTM.x8 R4, tmem[UR4+0x88] ;  /* 0x00008804000479ee */ /* 0x002e6200081c0000 */
[----:B------:R-:W-:Y:S02]  /*33e0*/  F2FP.BF16.F32.PACK_AB R12, R13, R12 ;  /* 0x0000000c0d0c723e */ /* 0x000fe400000010ff */
[----:B------:R-:W-:Y:S02]  /*33f0*/  F2FP.BF16.F32.PACK_AB R13, R15, R14 ;  /* 0x0000000e0f0d723e */ /* 0x000fe400000010ff */
[----:B------:R-:W-:Y:S02]  /*3400*/  F2FP.BF16.F32.PACK_AB R14, R17, R16 ;  /* 0x00000010110e723e */ /* 0x000fe400000010ff */
[----:B------:R-:W-:Y:S02]  /*3410*/  F2FP.BF16.F32.PACK_AB R15, R19, R18 ;  /* 0x00000012130f723e */ /* 0x000fe400000010ff */
[----:B------:R-:W-:-:S02]  /*3420*/  IADD3 R16, PT, PT, R0, R39, R32 ;  /* 0x0000002700107210 */ /* 0x000fc40007ffe020 */
        /* <DEDUP_REMOVED lines=56> */
[----:B------:R-:W-:Y:S01]  /*37b0*/  NOP ;  /* 0x0000000000007918 */ /* 0x000fe20000000000 */
[----:B------:R1:W-:Y:S01]  /*37c0*/  SYNCS.ARRIVE.TRANS64.RED.A1T0 RZ, [R2+URZ], RZ ;  /* 0x000000ff02ff79a7 */ /* 0x0003e200081004ff */
        /* <DEDUP_REMOVED lines=18> */
.L_x_42:
[----:B------:R-:W-:Y:S05]  /*38f0*/  BSYNC.RECONVERGENT B0 ;  /* 0x0000000000007941 */ /* 0x000fea0003800200 */
.L_x_41:
[----:B------:R-:W-:Y:S02]  /*3900*/  IADD3 R24, PT, PT, R24, 0x93, RZ ;  /* 0x0000009318187810 */ /* 0x000fe40007ffe0ff */
[----:B------:R-:W-:Y:S01]  /*3910*/  IADD3 R34, PT, PT, R34, 0x93, RZ ;  /* 0x0000009322227810 */ /* 0x000fe20007ffe0ff */
[----:B------:R-:W-:Y:S06]  /*3920*/  @P0 BRA `(.L_x_43) ;  /* 0xffffffe800f00947 */ /* 0x000fec000383ffff */
.L_x_32:
[----:B------:R-:W-:-:S13]  /*3930*/  ISETP.NE.AND P0, PT, R3, 0x3, PT ;  /* 0x000000030300780c */ /* 0x000fda0003f05270 */
[----:B------:R-:W-:Y:S05]  /*3940*/  @P0 EXIT ;  /* 0x000000000000094d */ /* 0x000fea0003800000 */
[----:B------:R-:W-:Y:S05]  /*3950*/  WARPSYNC.ALL ;  /* 0x0000000000007948 */ /* 0x000fea0003800000 */
[----:B------:R-:W-:Y:S01]  /*3960*/  NOP ;  /* 0x0000000000007918 */ /* 0x000fe20000000000 */
[----:B------:R-:W2:Y:S01]  /*3970*/  S2UR UR5, SR_CgaCtaId ;  /* 0x00000000000579c3 */ /* 0x000ea20000008800 */
[----:B------:R-:W-:Y:S02]  /*3980*/  UMOV UR4, 0x50 ;  /* 0x0000005000047882 */ /* 0x000fe40000000000 */
[----:B--2---:R-:W-:-:S09]  /*3990*/  ULEA UR5, UR5, UR4, 0x18 ;  /* 0x0000000405057291 */ /* 0x004fd2000f8ec0ff */
[----:B-1----:R-:W1:Y:S02]  /*39a0*/  LDS R2, [UR5] ;  /* 0x00000005ff027984 */ /* 0x002e640008000800 */
[----:B-1----:R-:W-:-:S04]  /*39b0*/  LOP3.LUT R0, R2, 0xffff, RZ, 0xc0, !PT ;  /* 0x0000ffff02007812 */ /* 0x002fc800078ec0ff */
[----:B------:R-:W-:-:S13]  /*39c0*/  ISETP.NE.AND P0, PT, R0, 0xffff, PT ;  /* 0x0000ffff0000780c */ /* 0x000fda0003f05270 */
[----:B------:R-:W-:Y:S05]  /*39d0*/  @P0 BRA `(.L_x_44) ;  /* 0x0000000000480947 */ /* 0x000fea0003800000 */
[----:B------:R-:W-:-:S04]  /*39e0*/  SHF.R.U32.HI R0, RZ, 0x10, R2 ;  /* 0x00000010ff007819 */ /* 0x000fc80000011602 */
[----:B------:R-:W-:-:S04]  /*39f0*/  LOP3.LUT R0, R0, 0x1, RZ, 0xc0, !PT ;  /* 0x0000000100007812 */ /* 0x000fc800078ec0ff */
[----:B------:R-:W-:-:S13]  /*3a00*/  ISETP.NE.AND P0, PT, R0, 0x1, PT ;  /* 0x000000010000780c */ /* 0x000fda0003f05270 */
[----:B------:R-:W-:Y:S05]  /*3a10*/  @P0 BRA `(.L_x_45) ;  /* 0x00000000002c0947 */ /* 0x000fea0003800000 */
[----:B------:R-:W1:Y:S01]  /*3a20*/  S2R R0, SR_LANEID ;  /* 0x0000000000007919 */ /* 0x000e620000000000 */
[----:B------:R-:W-:Y:S01]  /*3a30*/  IMAD.MOV.U32 R2, RZ, RZ, -0x20000 ;  /* 0xfffe0000ff027424 */ /* 0x000fe200078e00ff */
[----:B------:R-:W-:Y:S02]  /*3a40*/  VOTEU.ANY UR6, UPT, PT ;  /* 0x0000000000067886 */ /* 0x000fe400038e0100 */
[----:B------:R-:W-:Y:S01]  /*3a50*/  UFLO.U32 UR6, UR6 ;  /* 0x00000006000672bd */ /* 0x000fe200080e0000 */
[----:B------:R-:W2:Y:S05]  /*3a60*/  REDUX UR4, R2 ;  /* 0x00000000020473c4 */ /* 0x000eaa0000000000 */
[----:B-1----:R-:W-:-:S02]  /*3a70*/  ISETP.EQ.U32.AND P0, PT, R0, UR6, PT ;  /* 0x0000000600007c0c */ /* 0x002fc4000bf02070 */
[----:B--2---:R-:W-:Y:S01]  /*3a80*/  MOV R0, UR4 ;  /* 0x0000000400007c02 */ /* 0x004fe20008000f00 */
[----:B------:R-:W-:-:S05]  /*3a90*/  UMOV UR4, 0xfffe0000 ;  /* 0xfffe000000047882 */ /* 0x000fca0000000000 */
[----:B------:R1:W-:Y:S05]  /*3aa0*/  UTCATOMSWS.AND URZ, UR4 ;  /* 0x0000000400ff79e3 */ /* 0x0003ea0008000000 */
[----:B------:R1:W-:Y:S01]  /*3ab0*/  @P0 ATOMS.AND RZ, [UR5], R0 ;  /* 0x00000000ffff098c */ /* 0x0003e2000a800005 */
[----:B------:R-:W-:Y:S05]  /*3ac0*/  BRA `(.L_x_46) ;  /* 0x0000000000147947 */ /* 0x000fea0003800000 */
.L_x_45:
[----:B------:R-:W-:Y:S02]  /*3ad0*/  MOV R2, 0x3af0 ;  /* 0x00003af000027802 */ /* 0x000fe40000000f00 */
[----:B------:R-:W-:Y:S05]  /*3ae0*/  CALL.REL.NOINC `($__internal_0_$__cuda_sm10x_tcgen05_guardrail_trap_col_being_dealloced_not_returned_by_alloc) ;  /* 0x00000004000c7944 */ /* 0x000fea0003c00000 */
[----:B------:R-:W-:Y:S05]  /*3af0*/  BRA `(.L_x_46) ;  /* 0x0000000000087947 */ /* 0x000fea0003800000 */
.L_x_44:
[----:B------:R-:W-:Y:S02]  /*3b00*/  MOV R2, 0x3b20 ;  /* 0x00003b2000027802 */ /* 0x000fe40000000f00 */
[----:B------:R-:W-:Y:S05]  /*3b10*/  CALL.REL.NOINC `($__internal_2_$__cuda_sm10x_tcgen05_guardrail_trap_unallocated_columns_being_dealloced) ;  /* 0x0000000400187944 */ /* 0x000fea0003c00000 */
.L_x_46:
[----:B------:R-:W-:Y:S01]  /*3b20*/  NOP ;  /* 0x0000000000007918 */ /* 0x000fe20000000000 */
[----:B-1----:R-:W-:Y:S05]  /*3b30*/  EXIT ;  /* 0x000000000000794d */ /* 0x002fea0003800000 */
.L_x_14:
[----:B------:R-:W-:-:S07]  /*3b40*/  MOV R5, R4 ;  /* 0x0000000400057202 */ /* 0x000fce0000000f00 */
.L_x_47:
[----:B-1----:R1:W2:Y:S02]  /*3b50*/  SYNCS.PHASECHK.TRANS64.TRYWAIT P0, [R2+URZ+0x31800], R5 ;  /* 0x03180005020075a7 */ /* 0x0022a400080011ff */
[----:B--2---:R-:W-:Y:S05]  /*3b60*/  @!P0 NANOSLEEP.SYNCS 0x989680 ;  /* 0x009896800000895d */ /* 0x004fea0003900000 */
[----:B------:R-:W2:Y:S02]  /*3b70*/  @!P0 SYNCS.PHASECHK.TRANS64 P0, [R2+URZ+0x31800], R5 ;  /* 0x03180005020085a7 */ /* 0x000ea400080010ff */
[----:B--2---:R-:W-:Y:S05]  /*3b80*/  @!P0 BRA `(.L_x_47) ;  /* 0xfffffffc00f08947 */ /* 0x004fea000383ffff */
[----:B------:R-:W-:Y:S05]  /*3b90*/  BRA `(.L_x_48) ;  /* 0xffffffcc00a87947 */ /* 0x000fea000383ffff */
.L_x_18:
[----:B------:R-:W-:Y:S02]  /*3ba0*/  MOV R8, UR10 ;  /* 0x0000000a00087c02 */ /* 0x000fe40008000f00 */
[----:B------:R-:W-:Y:S02]  /*3bb0*/  MOV R9, UR10 ;  /* 0x0000000a00097c02 */ /* 0x000fe40008000f00 */
[----:B------:R-:W-:-:S07]  /*3bc0*/  MOV R0, UR9 ;  /* 0x0000000900007c02 */ /* 0x000fce0008000f00 */
.L_x_49:
[----:B-1----:R1:W2:Y:S02]  /*3bd0*/  SYNCS.PHASECHK.TRANS64.TRYWAIT P0, [R0+URZ+0x31870], R9 ;  /* 0x03187009000075a7 */ /* 0x0022a400080011ff */
[----:B--2---:R-:W-:Y:S05]  /*3be0*/  @!P0 NANOSLEEP.SYNCS 0x989680 ;  /* 0x009896800000895d */ /* 0x004fea0003900000 */
[----:B------:R-:W2:Y:S02]  /*3bf0*/  @!P0 SYNCS.PHASECHK.TRANS64 P0, [R0+URZ+0x31870], R9 ;  /* 0x03187009000085a7 */ /* 0x000ea400080010ff */
[----:B--2---:R-:W-:Y:S05]  /*3c00*/  @!P0 BRA `(.L_x_49) ;  /* 0xfffffffc00f08947 */ /* 0x004fea000383ffff */
[----:B------:R-:W-:Y:S05]  /*3c10*/  BRA `(.L_x_50) ;  /* 0xffffffd400347947 */ /* 0x000fea000383ffff */
.L_x_19:
[----:B------:R-:W-:Y:S02]  /*3c20*/  MOV R2, UR10 ;  /* 0x0000000a00027c02 */ /* 0x000fe40008000f00 */
[----:B------:R-:W-:Y:S07]  /*3c30*/  MOV R8, R9 ;  /* 0x0000000900087202 */ /* 0x000fee0000000f00 */
.L_x_51:
[----:B-1----:R1:W2:Y:S02]  /*3c40*/  SYNCS.PHASECHK.TRANS64.TRYWAIT P0, [R2+URZ+0x31840], R9 ;  /* 0x03184009020075a7 */ /* 0x0022a400080011ff */
[----:B--2---:R-:W-:Y:S05]  /*3c50*/  @!P0 NANOSLEEP.SYNCS 0x989680 ;  /* 0x009896800000895d */ /* 0x004fea0003900000 */
[----:B------:R-:W2:Y:S02]  /*3c60*/  @!P0 SYNCS.PHASECHK.TRANS64 P0, [R2+URZ+0x31840], R9 ;  /* 0x03184009020085a7 */ /* 0x000ea400080010ff */
[----:B--2---:R-:W-:Y:S05]  /*3c70*/  @!P0 BRA `(.L_x_51) ;  /* 0xfffffffc00f08947 */ /* 0x004fea000383ffff */
[----:B------:R-:W-:Y:S05]  /*3c80*/  BRA `(.L_x_52) ;  /* 0xffffffd400387947 */ /* 0x000fea000383ffff */
.L_x_21:
[----:B------:R-:W-:Y:S02]  /*3c90*/  MOV R2, UR13 ;  /* 0x0000000d00027c02 */ /* 0x000fe40008000f00 */
[----:B------:R-:W-:Y:S07]  /*3ca0*/  MOV R8, R9 ;  /* 0x0000000900087202 */ /* 0x000fee0000000f00 */
.L_x_53:
[----:B-1----:R1:W2:Y:S02]  /*3cb0*/  SYNCS.PHASECHK.TRANS64.TRYWAIT P0, [R2+URZ+0x31840], R9 ;  /* 0x03184009020075a7 */ /* 0x0022a400080011ff */
[----:B--2---:R-:W-:Y:S05]  /*3cc0*/  @!P0 NANOSLEEP.SYNCS 0x989680 ;  /* 0x009896800000895d */ /* 0x004fea0003900000 */
[----:B------:R-:W2:Y:S02]  /*3cd0*/  @!P0 SYNCS.PHASECHK.TRANS64 P0, [R2+URZ+0x31840], R9 ;  /* 0x03184009020085a7 */ /* 0x000ea400080010ff */
[----:B--2---:R-:W-:Y:S05]  /*3ce0*/  @!P0 BRA `(.L_x_53) ;  /* 0xfffffffc00f08947 */ /* 0x004fea000383ffff */
[----:B------:R-:W-:Y:S05]  /*3cf0*/  BRA `(.L_x_54) ;  /* 0xffffffd800107947 */ /* 0x000fea000383ffff */
.L_x_25:
[----:B------:R-:W-:Y:S04]  /*3d00*/  SHF.L.U32 R18, R12, 0x1f, RZ ;  /* 0x0000001f0c127819 */ /* 0x000fe800000006ff */
[----:B------:R-:W-:Y:S07]  /*3d10*/  MOV R19, R18 ;  /* 0x0000001200137202 */ /* 0x000fee0000000f00 */
.L_x_55:
[----:B-1----:R1:W2:Y:S02]  /*3d20*/  SYNCS.PHASECHK.TRANS64.TRYWAIT P0, [R8+URZ+0x31820], R19 ;  /* 0x03182013080075a7 */ /* 0x0022a400080011ff */
[----:B--2---:R-:W-:Y:S05]  /*3d30*/  @!P0 NANOSLEEP.SYNCS 0x989680 ;  /* 0x009896800000895d */ /* 0x004fea0003900000 */
[----:B------:R-:W2:Y:S02]  /*3d40*/  @!P0 SYNCS.PHASECHK.TRANS64 P0, [R8+URZ+0x31820], R19 ;  /* 0x03182013080085a7 */ /* 0x000ea400080010ff */
[----:B--2---:R-:W-:Y:S05]  /*3d50*/  @!P0 BRA `(.L_x_55) ;  /* 0xfffffffc00f08947 */ /* 0x004fea000383ffff */
[----:B------:R-:W-:Y:S05]  /*3d60*/  BRA `(.L_x_56) ;  /* 0xffffffdc00707947 */ /* 0x000fea000383ffff */
.L_x_26:
[-C--:B------:R-:W-:Y:S02]  /*3d70*/  MOV R26, R3.reuse ;  /* 0x00000003001a7202 */ /* 0x080fe40000000f00 */
[----:B------:R-:W-:Y:S07]  /*3d80*/  MOV R27, R3 ;  /* 0x00000003001b7202 */ /* 0x000fee0000000f00 */
.L_x_57:
[----:B-1----:R1:W2:Y:S02]  /*3d90*/  SYNCS.PHASECHK.TRANS64.TRYWAIT P0, [R8+URZ+0x31828], R27 ;  /* 0x0318281b080075a7 */ /* 0x0022a400080011ff */
[----:B--2---:R-:W-:Y:S05]  /*3da0*/  @!P0 NANOSLEEP.SYNCS 0x989680 ;  /* 0x009896800000895d */ /* 0x004fea0003900000 */
[----:B------:R-:W2:Y:S02]  /*3db0*/  @!P0 SYNCS.PHASECHK.TRANS64 P0, [R8+URZ+0x31828], R27 ;  /* 0x0318281b080085a7 */ /* 0x000ea400080010ff */
[----:B--2---:R-:W-:Y:S05]  /*3dc0*/  @!P0 BRA `(.L_x_57) ;  /* 0xfffffffc00f08947 */ /* 0x004fea000383ffff */
[----:B------:R-:W-:Y:S05]  /*3dd0*/  BRA `(.L_x_58) ;  /* 0xffffffe000247947 */ /* 0x000fea000383ffff */
.L_x_27:
[-C--:B------:R-:W-:Y:S02]  /*3de0*/  MOV R26, R3.reuse ;  /* 0x00000003001a7202 */ /* 0x080fe40000000f00 */
[----:B-1----:R-:W-:Y:S07]  /*3df0*/  MOV R27, R3 ;  /* 0x00000003001b7202 */ /* 0x002fee0000000f00 */
.L_x_59:
[----:B-1----:R1:W2:Y:S02]  /*3e00*/  SYNCS.PHASECHK.TRANS64.TRYWAIT P0, [R8+URZ+0x31830], R27 ;  /* 0x0318301b080075a7 */ /* 0x0022a400080011ff */
[----:B--2---:R-:W-:Y:S05]  /*3e10*/  @!P0 NANOSLEEP.SYNCS 0x989680 ;  /* 0x009896800000895d */ /* 0x004fea0003900000 */
[----:B------:R-:W2:Y:S02]  /*3e20*/  @!P0 SYNCS.PHASECHK.TRANS64 P0, [R8+URZ+0x31830], R27 ;  /* 0x0318301b080085a7 */ /* 0x000ea400080010ff */
[----:B--2---:R-:W-:Y:S05]  /*3e30*/  @!P0 BRA `(.L_x_59) ;  /* 0xfffffffc00f08947 */ /* 0x004fea000383ffff */
[----:B------:R-:W-:Y:S05]  /*3e40*/  BRA `(.L_x_60) ;  /* 0xffffffe000607947 */ /* 0x000fea000383ffff */
.L_x_28:
[-C--:B------:R-:W-:Y:S02]  /*3e50*/  MOV R26, R3.reuse ;  /* 0x00000003001a7202 */ /* 0x080fe40000000f00 */
[----:B-1----:R-:W-:Y:S07]  /*3e60*/  MOV R27, R3 ;  /* 0x00000003001b7202 */ /* 0x002fee0000000f00 */
.L_x_61:
[----:B-1----:R1:W2:Y:S02]  /*3e70*/  SYNCS.PHASECHK.TRANS64.TRYWAIT P0, [R8+URZ+0x31838], R27 ;  /* 0x0318381b080075a7 */ /* 0x0022a400080011ff */
[----:B--2---:R-:W-:Y:S05]  /*3e80*/  @!P0 NANOSLEEP.SYNCS 0x989680 ;  /* 0x009896800000895d */ /* 0x004fea0003900000 */
[----:B------:R-:W2:Y:S02]  /*3e90*/  @!P0 SYNCS.PHASECHK.TRANS64 P0, [R8+URZ+0x31838], R27 ;  /* 0x0318381b080085a7 */ /* 0x000ea400080010ff */
[----:B--2---:R-:W-:Y:S05]  /*3ea0*/  @!P0 BRA `(.L_x_61) ;  /* 0xfffffffc00f08947 */ /* 0x004fea000383ffff */
[----:B------:R-:W-:Y:S05]  /*3eb0*/  BRA `(.L_x_62) ;  /* 0xffffffe000987947 */ /* 0x000fea000383ffff */
.L_x_33:
[----:B------:R-:W-:-:S07]  /*3ec0*/  MOV R5, R4 ;  /* 0x0000000400057202 */ /* 0x000fce0000000f00 */
.L_x_63:
[----:B-1----:R1:W2:Y:S02]  /*3ed0*/  SYNCS.PHASECHK.TRANS64.TRYWAIT P1, [R2+URZ+0x31860], R5 ;  /* 0x03186005020075a7 */ /* 0x0022a400080211ff */
[----:B--2---:R-:W-:Y:S05]  /*3ee0*/  @!P1 NANOSLEEP.SYNCS 0x989680 ;  /* 0x009896800000995d */ /* 0x004fea0003900000 */
[----:B------:R-:W2:Y:S02]  /*3ef0*/  @!P1 SYNCS.PHASECHK.TRANS64 P1, [R2+URZ+0x31860], R5 ;  /* 0x03186005020095a7 */ /* 0x000ea400080210ff */
[----:B--2---:R-:W-:Y:S05]  /*3f00*/  @!P1 BRA `(.L_x_63) ;  /* 0xfffffffc00f09947 */ /* 0x004fea000383ffff */
[----:B------:R-:W-:Y:S05]  /*3f10*/  BRA `(.L_x_64) ;  /* 0xffffffe400e47947 */ /* 0x000fea000383ffff */
        .weak           $__internal_0_$__cuda_sm10x_tcgen05_guardrail_trap_col_being_dealloced_not_returned_by_alloc
        .type           $__internal_0_$__cuda_sm10x_tcgen05_guardrail_trap_col_being_dealloced_not_returned_by_alloc,@function
        .size           $__internal_0_$__cuda_sm10x_tcgen05_guardrail_trap_col_being_dealloced_not_returned_by_alloc,($__internal_1_$__cuda_sm10x_tcgen05_guardrail_trap_phase_invalid_during_alloc - $__internal_0_$__cuda_sm10x_tcgen05_guardrail_trap_col_being_dealloced_not_returned_by_alloc)
$__internal_0_$__cuda_sm10x_tcgen05_guardrail_trap_col_being_dealloced_not_returned_by_alloc:
[----:B------:R-:W-:Y:S05]  /*3f20*/  BPT.TRAP 0x1 ;  /* 0x000000040000795c */ /* 0x000fea0000300000 */
[----:B------:R-:W-:-:S04]  /*3f30*/  HFMA2 R3, -RZ, RZ, 0, 0 ;  /* 0x00000000ff037431 */ /* 0x000fc800000001ff */
[----:B------:R-:W-:Y:S05]  /*3f40*/  RET.REL.NODEC R2 `(_ZN9deep_gemm24sm100_fp8_gemm_1d1d_implILN4cute4UMMA5MajorE0ELS3_0ELj0ELj4096ELj7168ELj128ELj192ELj128ELj64ELj128ELj128ELj128ELj4ELj128ELj128ELj1ELb0ELj147ELNS_8GemmTypeE1ELb0EN7cutlass10bfloat16_tENS_16EpilogueIdentityEEEvPijjj14CUtensorMap_stS9_S9_S9_S9_) ;  /* 0xffffffc0022c7950 */ /* 0x000fea0003c3ffff */
        .weak           $__internal_1_$__cuda_sm10x_tcgen05_guardrail_trap_phase_invalid_during_alloc
        .type           $__internal_1_$__cuda_sm10x_tcgen05_guardrail_trap_phase_invalid_during_alloc,@function
        .size           $__internal_1_$__cuda_sm10x_tcgen05_guardrail_trap_phase_invalid_during_alloc,($__internal_2_$__cuda_sm10x_tcgen05_guardrail_trap_unallocated_columns_being_dealloced - $__internal_1_$__cuda_sm10x_tcgen05_guardrail_trap_phase_invalid_during_alloc)
$__internal_1_$__cuda_sm10x_tcgen05_guardrail_trap_phase_invalid_during_alloc:
[----:B------:R-:W-:Y:S05]  /*3f50*/  BPT.TRAP 0x1 ;  /* 0x000000040000795c */ /* 0x000fea0000300000 */
[----:B------:R-:W-:-:S04]  /*3f60*/  MOV R5, 0x0 ;  /* 0x0000000000057802 */ /* 0x000fc80000000f00 */
[----:B------:R-:W-:Y:S05]  /*3f70*/  RET.REL.NODEC R4 `(_ZN9deep_gemm24sm100_fp8_gemm_1d1d_implILN4cute4UMMA5MajorE0ELS3_0ELj0ELj4096ELj7168ELj128ELj192ELj128ELj64ELj128ELj128ELj128ELj4ELj128ELj128ELj1ELb0ELj147ELNS_8GemmTypeE1ELb0EN7cutlass10bfloat16_tENS_16EpilogueIdentityEEEvPijjj14CUtensorMap_stS9_S9_S9_S9_) ;  /* 0xffffffc004207950 */ /* 0x000fea0003c3ffff */
        .weak           $__internal_2_$__cuda_sm10x_tcgen05_guardrail_trap_unallocated_columns_being_dealloced
        .type           $__internal_2_$__cuda_sm10x_tcgen05_guardrail_trap_unallocated_columns_being_dealloced,@function
        .size           $__internal_2_$__cuda_sm10x_tcgen05_guardrail_trap_unallocated_columns_being_dealloced,($__internal_3_$__cuda_sm20_div_u16 - $__internal_2_$__cuda_sm10x_tcgen05_guardrail_trap_unallocated_columns_being_dealloced)
$__internal_2_$__cuda_sm10x_tcgen05_guardrail_trap_unallocated_columns_being_dealloced:
[----:B------:R-:W-:Y:S05]  /*3f80*/  BPT.TRAP 0x1 ;  /* 0x000000040000795c */ /* 0x000fea0000300000 */
[----:B------:R-:W-:-:S04]  /*3f90*/  HFMA2 R3, -RZ, RZ, 0, 0 ;  /* 0x00000000ff037431 */ /* 0x000fc800000001ff */
[----:B------:R-:W-:Y:S05]  /*3fa0*/  RET.REL.NODEC R2 `(_ZN9deep_gemm24sm100_fp8_gemm_1d1d_implILN4cute4UMMA5MajorE0ELS3_0ELj0ELj4096ELj7168ELj128ELj192ELj128ELj64ELj128ELj128ELj128ELj4ELj128ELj128ELj1ELb0ELj147ELNS_8GemmTypeE1ELb0EN7cutlass10bfloat16_tENS_16EpilogueIdentityEEEvPijjj14CUtensorMap_stS9_S9_S9_S9_) ;  /* 0xffffffc002147950 */ /* 0x000fea0003c3ffff */
        .weak           $__internal_3_$__cuda_sm20_div_u16
        .type           $__internal_3_$__cuda_sm20_div_u16,@function
        .size           $__internal_3_$__cuda_sm20_div_u16,(.L_x_69 - $__internal_3_$__cuda_sm20_div_u16)
$__internal_3_$__cuda_sm20_div_u16:
[----:B------:R-:W1:Y:S01]  /*3fb0*/  I2F.U16 R8, R9 ;  /* 0x0000000900087306 */ /* 0x000e620000101000 */
[----:B------:R-:W-:-:S07]  /*3fc0*/  IMAD.MOV.U32 R4, RZ, RZ, 0x4b800000 ;  /* 0x4b800000ff047424 */ /* 0x000fce00078e00ff */
[----:B------:R-:W-:Y:S01]  /*3fd0*/  I2F.U16.RZ R5, R5 ;  /* 0x0000000500057306 */ /* 0x000fe2000010d000 */
[C---:B-1----:R-:W-:Y:S02]  /*3fe0*/  FSETP.GEU.AND P1, PT, |R8|.reuse, 1.175494350822287508e-38, PT ;  /* 0x008000000800780b */ /* 0x042fe40003f2e200 */
[----:B------:R-:W-:Y:S02]  /*3ff0*/  FSETP.GT.AND P3, PT, |R8|, 8.50705917302346158658e+37, PT ;  /* 0x7e8000000800780b */ /* 0x000fe40003f64200 */
[----:B------:R-:W-:Y:S02]  /*4000*/  FSEL R4, R4, 1, !P1 ;  /* 0x3f80000004047808 */ /* 0x000fe40004800000 */
[----:B------:R-:W-:Y:S02]  /*4010*/  ISETP.NE.U32.AND P1, PT, R9, RZ, PT ;  /* 0x000000ff0900720c */ /* 0x000fe40003f25070 */
[----:B------:R-:W-:-:S05]  /*4020*/  FSEL R4, R4, 0.25, !P3 ;  /* 0x3e80000004047808 */ /* 0x000fca0005800000 */
[----:B------:R-:W-:-:S06]  /*4030*/  FMUL R8, R8, R4 ;  /* 0x0000000408087220 */ /* 0x000fcc0000400000 */
[----:B------:R-:W1:Y:S02]  /*4040*/  MUFU.RCP R8, R8 ;  /* 0x0000000800087308 */ /* 0x000e640000001000 */
[----:B-1----:R-:W-:-:S04]  /*4050*/  FMUL R4, R4, R8 ;  /* 0x0000000804047220 */ /* 0x002fc80000400000 */
[----:B------:R-:W-:-:S04]  /*4060*/  VIADD R4, R4, 0x2 ;  /* 0x0000000204047836 */ /* 0x000fc80000000000 */
[----:B------:R-:W-:Y:S01]  /*4070*/  FMUL.RZ R4, R5, R4 ;  /* 0x0000000405047220 */ /* 0x000fe2000040c000 */
[----:B------:R-:W-:-:S03]  /*4080*/  HFMA2 R5, -RZ, RZ, 0, 0 ;  /* 0x00000000ff057431 */ /* 0x000fc600000001ff */
[----:B------:R1:W2:Y:S02]  /*4090*/  F2I.U32.TRUNC.NTZ R40, R4 ;  /* 0x0000000400287305 */ /* 0x0002a4000020f000 */
[----:B-1----:R-:W-:Y:S01]  /*40a0*/  IMAD.MOV.U32 R4, RZ, RZ, R2 ;  /* 0x000000ffff047224 */ /* 0x002fe200078e0002 */
[----:B--2---:R-:W-:Y:S02]  /*40b0*/  LOP3.LUT R40, R40, 0xffff, RZ, 0xc0, !PT ;  /* 0x0000ffff28287812 */ /* 0x004fe400078ec0ff */
[----:B------:R-:W-:Y:S01]  /*40c0*/  @!P1 MOV R40, 0xffffffff ;  /* 0xffffffff00289802 */ /* 0x000fe20000000f00 */
[----:B------:R-:W-:Y:S06]  /*40d0*/  RET.REL.NODEC R4 `(_ZN9deep_gemm24sm100_fp8_gemm_1d1d_implILN4cute4UMMA5MajorE0ELS3_0ELj0ELj4096ELj7168ELj128ELj192ELj128ELj64ELj128ELj128ELj128ELj4ELj128ELj128ELj1ELb0ELj147ELNS_8GemmTypeE1ELb0EN7cutlass10bfloat16_tENS_16EpilogueIdentityEEEvPijjj14CUtensorMap_stS9_S9_S9_S9_) ;  /* 0xffffffbc04c87950 */ /* 0x000fec0003c3ffff */
.L_x_65:
[----:B------:R-:W-:-:S00]  /*40e0*/  BRA `(.L_x_65) ;  /* 0xfffffffc00fc7947 */ /* 0x000fc0000383ffff */
[----:B------:R-:W-:-:S00]  /*40f0*/  NOP ;  /* 0x0000000000007918 */ /* 0x000fc00000000000 */
        /* <DEDUP_REMOVED lines=8> */
.L_x_69:


//--------------------- .nv.shared._ZN9deep_gemm24sm100_fp8_gemm_1d1d_implILN4cute4UMMA5MajorE0ELS3_0ELj0ELj4096ELj7168ELj128ELj192ELj128ELj64ELj128ELj128ELj128ELj4ELj128ELj128ELj1ELb0ELj147ELNS_8GemmTypeE1ELb0EN7cutlass10bfloat16_tENS_16EpilogueIdentityEEEvPijjj14CUtensorMap_stS9_S9_S9_S9_ --------------------------
	.section	.nv.shared._ZN9deep_gemm24sm100_fp8_gemm_1d1d_implILN4cute4UMMA5MajorE0ELS3_0ELj0ELj4096ELj7168ELj128ELj192ELj128ELj64ELj128ELj128ELj128ELj4ELj128ELj128ELj1ELb0ELj147ELNS_8GemmTypeE1ELb0EN7cutlass10bfloat16_tENS_16EpilogueIdentityEEEvPijjj14CUtensorMap_stS9_S9_S9_S9_,"aw",@nobits
	.sectionflags	@""
	.align	1024
	.zero		1024


//--------------------- .nv.shared.reserved.0     --------------------------
	.section	.nv.shared.reserved.0,"aw",@nobits
	.align	8
	.weak		__nv_reservedSMEM_offset_0_alias
	.size		__nv_reservedSMEM_offset_0_alias, 0, 64
	.other		__nv_reservedSMEM_offset_0_alias,@"STO_CUDA_RESERVED_SHARED STV_DEFAULT"
__nv_reservedSMEM_offset_0_alias:
	.zero		0
.nv.shared.reserved.0:
	.zero		64
	.weak		__nv_reservedSMEM_allocation_phase
	.type		__nv_reservedSMEM_allocation_phase,@object
	.size		__nv_reservedSMEM_allocation_phase,(.L_0 - __nv_reservedSMEM_allocation_phase)
__nv_reservedSMEM_allocation_phase:
	.zero		1
.L_0:
	.zero		7
	.weak		__nv_reservedSMEM_devtool_atexit_pc
	.type		__nv_reservedSMEM_devtool_atexit_pc,@object
	.size		__nv_reservedSMEM_devtool_atexit_pc,(__nv_reservedSMEM_allocation_mask - __nv_reservedSMEM_devtool_atexit_pc)
__nv_reservedSMEM_devtool_atexit_pc:
	.zero		8
	.weak		__nv_reservedSMEM_allocation_mask
	.type		__nv_reservedSMEM_allocation_mask,@object
	.size		__nv_reservedSMEM_allocation_mask,(.L_2 - __nv_reservedSMEM_allocation_mask)
__nv_reservedSMEM_allocation_mask:
	.zero		4
.L_2:


//--------------------- .nv.global                --------------------------
	.section	.nv.global,"aw",@nobits
.nv.global:
	.type		_ZN47_INTERNAL_ceaa3836_9_kernel_cu_5ac3384b_28917314cute1_E,@object
	.size		_ZN47_INTERNAL_ceaa3836_9_kernel_cu_5ac3384b_28917314cute1_E,(_ZN47_INTERNAL_ceaa3836_9_kernel_cu_5ac3384b_28917314cuda3std3__45__cpo6cbeginE - _ZN47_INTERNAL_ceaa3836_9_kernel_cu_5ac3384b_28917314cute1_E)
_ZN47_INTERNAL_ceaa3836_9_kernel_cu_5ac3384b_28917314cute1_E:
	.zero		1
	.type		_ZN47_INTERNAL_ceaa3836_9_kernel_cu_5ac3384b_28917314cuda3std3__45__cpo6cbeginE,@object
	.size		_ZN47_INTERNAL_ceaa3836_9_kernel_cu_5ac3384b_28917314cuda3std3__45__cpo6cbeginE,(_ZN47_INTERNAL_ceaa3836_9_kernel_cu_5ac3384b_28917314cuda3std3__48in_placeE - _ZN47_INTERNAL_ceaa3836_9_kernel_cu_5ac3384b_28917314cuda3std3__45__cpo6cbeginE)
_ZN47_INTERNAL_ceaa3836_9_kernel_cu_5ac3384b_28917314cuda3std3__45__cpo6cbeginE:
	.zero		1
	.type		_ZN47_INTERNAL_ceaa3836_9_kernel_cu_5ac3384b_28917314cuda3std3__48in_placeE,@object
	.size		_ZN47_INTERNAL_ceaa3836_9_kernel_cu_5ac3384b_28917314cuda3std3__48in_placeE,(_ZN47_INTERNAL_ceaa3836_9_kernel_cu_5ac3384b_28917314cuda3std6ranges3__45__cpo9iter_moveE - _ZN47_INTERNAL_ceaa3836_9_kernel_cu_5ac3384b_28917314cuda3std3__48in_placeE)
_ZN47_INTERNAL_ceaa3836_9_kernel_cu_5ac3384b_28917314cuda3std3__48in_placeE:
	.zero		1
	.type		_ZN47_INTERNAL_ceaa3836_9_kernel_cu_5ac3384b_28917314cuda3std6ranges3__45__cpo9iter_moveE,@object
	.size		_ZN47_INTERNAL_ceaa3836_9_kernel_cu_5ac3384b_28917314cuda3std6ranges3__45__cpo9iter_moveE,(_ZN47_INTERNAL_ceaa3836_9_kernel_cu_5ac3384b_28917314cuda3std3__45__cpo5beginE - _ZN47_INTERNAL_ceaa3836_9_kernel_cu_5ac3384b_28917314cuda3std6ranges3__45__cpo9iter_moveE)
_ZN47_INTERNAL_ceaa3836_9_kernel_cu_5ac3384b_28917314cuda3std6ranges3__45__cpo9iter_moveE:
	.zero		1
	.type		_ZN47_INTERNAL_ceaa3836_9_kernel_cu_5ac3384b_28917314cuda3std3__45__cpo5beginE,@object
	.size		_ZN47_INTERNAL_ceaa3836_9_kernel_cu_5ac3384b_28917314cuda3std3__45__cpo5beginE,(_ZN47_INTERNAL_ceaa3836_9_kernel_cu_5ac3384b_28917314cuda3std3__449_GLOBAL__N__ceaa3836_9_kernel_cu_5ac3384b_28917316ignoreE - _ZN47_INTERNAL_ceaa3836_9_kernel_cu_5ac3384b_28917314cuda3std3__45__cpo5beginE)
_ZN47_INTERNAL_ceaa3836_9_kernel_cu_5ac3384b_28917314cuda3std3__45__cpo5beginE:
	.zero		1
	.type		_ZN47_INTERNAL_ceaa3836_9_kernel_cu_5ac3384b_28917314cuda3std3__449_GLOBAL__N__ceaa3836_9_kernel_cu_5ac3384b_28917316ignoreE,@object
	.size		_ZN47_INTERNAL_ceaa3836_9_kernel_cu_5ac3384b_28917314cuda3std3__449_GLOBAL__N__ceaa3836_9_kernel_cu_5ac3384b_28917316ignoreE,(_ZN47_INTERNAL_ceaa3836_9_kernel_cu_5ac3384b_28917314cute7productE - _ZN47_INTERNAL_ceaa3836_9_kernel_cu_5ac3384b_28917314cuda3std3__449_GLOBAL__N__ceaa3836_9_kernel_cu_5ac3384b_28917316ignoreE)
_ZN47_INTERNAL_ceaa3836_9_kernel_cu_5ac3384b_28917314cuda3std3__449_GLOBAL__N__ceaa3836_9_kernel_cu_5ac3384b_28917316ignoreE:
	.zero		1
	.type		_ZN47_INTERNAL_ceaa3836_9_kernel_cu_5ac3384b_28917314cute7productE,@object
	.size		_ZN47_INTERNAL_ceaa3836_9_kernel_cu_5ac3384b_28917314cute7productE,(_ZN47_INTERNAL_ceaa3836_9_kernel_cu_5ac3384b_28917314cuda3std3__45__cpo3endE - _ZN47_INTERNAL_ceaa3836_9_kernel_cu_5ac3384b_28917314cute7productE)
_ZN47_INTERNAL_ceaa3836_9_kernel_cu_5ac3384b_28917314cute7productE:
	.zero		1
	.type		_ZN47_INTERNAL_ceaa3836_9_kernel_cu_5ac3384b_28917314cuda3std3__45__cpo3endE,@object
	.size		_ZN47_INTERNAL_ceaa3836_9_kernel_cu_5ac3384b_28917314cuda3std3__45__cpo3endE,(_ZN47_INTERNAL_ceaa3836_9_kernel_cu_5ac3384b_28917314cuda3std3__419piecewise_constructE - _ZN47_INTERNAL_ceaa3836_9_kernel_cu_5ac3384b_28917314cuda3std3__45__cpo3endE)
_ZN47_INTERNAL_ceaa3836_9_kernel_cu_5ac3384b_28917314cuda3std3__45__cpo3endE:
	.zero		1
	.type		_ZN47_INTERNAL_ceaa3836_9_kernel_cu_5ac3384b_28917314cuda3std3__419piecewise_constructE,@object
	.size		_ZN47_INTERNAL_ceaa3836_9_kernel_cu_5ac3384b_28917314cuda3std3__419piecewise_constructE,(_ZN47_INTERNAL_ceaa3836_9_kernel_cu_5ac3384b_28917314cuda3std3__45__cpo4cendE - _ZN47_INTERNAL_ceaa3836_9_kernel_cu_5ac3384b_28917314cuda3std3__419piecewise_constructE)
_ZN47_INTERNAL_ceaa3836_9_kernel_cu_5ac3384b_28917314cuda3std3__419piecewise_constructE:
	.zero		1
	.type		_ZN47_INTERNAL_ceaa3836_9_kernel_cu_5ac3384b_28917314cuda3std3__45__cpo4cendE,@object
	.size		_ZN47_INTERNAL_ceaa3836_9_kernel_cu_5ac3384b_28917314cuda3std3__45__cpo4cendE,(_ZN47_INTERNAL_ceaa3836_9_kernel_cu_5ac3384b_28917314cuda3std6ranges3__45__cpo4swapE - _ZN47_INTERNAL_ceaa3836_9_kernel_cu_5ac3384b_28917314cuda3std3__45__cpo4cendE)
_ZN47_INTERNAL_ceaa3836_9_kernel_cu_5ac3384b_28917314cuda3std3__45__cpo4cendE:
	.zero		1
	.type		_ZN47_INTERNAL_ceaa3836_9_kernel_cu_5ac3384b_28917314cuda3std6ranges3__45__cpo4swapE,@object
	.size		_ZN47_INTERNAL_ceaa3836_9_kernel_cu_5ac3384b_28917314cuda3std6ranges3__45__cpo4swapE,(.L_10 - _ZN47_INTERNAL_ceaa3836_9_kernel_cu_5ac3384b_28917314cuda3std6ranges3__45__cpo4swapE)
_ZN47_INTERNAL_ceaa3836_9_kernel_cu_5ac3384b_28917314cuda3std6ranges3__45__cpo4swapE:
	.zero		1
.L_10:


//--------------------- .nv.constant0._ZN9deep_gemm24sm100_fp8_gemm_1d1d_implILN4cute4UMMA5MajorE0ELS3_0ELj0ELj4096ELj7168ELj128ELj192ELj128ELj64ELj128ELj128ELj128ELj4ELj128ELj128ELj1ELb0ELj147ELNS_8GemmTypeE1ELb0EN7cutlass10bfloat16_tENS_16EpilogueIdentityEEEvPijjj14CUtensorMap_stS9_S9_S9_S9_ --------------------------
	.section	.nv.constant0._ZN9deep_gemm24sm100_fp8_gemm_1d1d_implILN4cute4UMMA5MajorE0ELS3_0ELj0ELj4096ELj7168ELj128ELj192ELj128ELj64ELj128ELj128ELj128ELj4ELj128ELj128ELj1ELb0ELj147ELNS_8GemmTypeE1ELb0EN7cutlass10bfloat16_tENS_16EpilogueIdentityEEEvPijjj14CUtensorMap_stS9_S9_S9_S9_,"a",@progbits
	.sectionflags	@""
	.align	4
.nv.constant0._ZN9deep_gemm24sm100_fp8_gemm_1d1d_implILN4cute4UMMA5MajorE0ELS3_0ELj0ELj4096ELj7168ELj128ELj192ELj128ELj64ELj128ELj128ELj128ELj4ELj128ELj128ELj1ELb0ELj147ELNS_8GemmTypeE1ELb0EN7cutlass10bfloat16_tENS_16EpilogueIdentityEEEvPijjj14CUtensorMap_stS9_S9_S9_S9_:
	.zero		1600


//--------------------- SYMBOLS --------------------------

	.type		.nv.reservedSmem.offset0,@object
	.size		.nv.reservedSmem.offset0,0x4
	.type		.nv.reservedSmem.cap,@object
	.size		.nv.reservedSmem.cap,0x4
